// auto-generated by cutlass_sweep.gemm — config: {"arch": "sm_100", "cluster_m": 2, "cluster_n": 1, "dtype": "fp16", "dtype_b": "fp16", "layout": "nt", "stages": 0, "tile_k": 32, "tile_m": 256, "tile_n": 64}
#include "cutlass/cutlass.h"
#include "cutlass/gemm/collective/collective_builder.hpp"
#include "cutlass/gemm/device/gemm_universal_adapter.h"
#include "cutlass/gemm/kernel/gemm_universal.hpp"
#include "cutlass/epilogue/collective/collective_builder.hpp"

using ElemA = cutlass::half_t;
using ElemB = cutlass::half_t;
using ElemCD = cutlass::half_t;
using Acc  = float;
using TileShape    = cute::Shape<cute::_256, cute::_64, cute::_32>;
using ClusterShape = cute::Shape<cute::_2, cute::_1, cute::_1>;

using CollectiveEpilogue = typename cutlass::epilogue::collective::CollectiveBuilder<
    cutlass::arch::Sm100, cutlass::arch::OpClassTensorOp,
    TileShape, ClusterShape,
    cutlass::epilogue::collective::EpilogueTileAuto,
    Acc, Acc,
    ElemCD, cutlass::layout::RowMajor, 128 / cutlass::sizeof_bits<ElemCD>::value,
    ElemCD, cutlass::layout::RowMajor, 128 / cutlass::sizeof_bits<ElemCD>::value,
    cutlass::epilogue::collective::EpilogueScheduleAuto
  >::CollectiveOp;

using CollectiveMainloop = typename cutlass::gemm::collective::CollectiveBuilder<
    cutlass::arch::Sm100, cutlass::arch::OpClassTensorOp,
    ElemA, cutlass::layout::RowMajor, 128 / cutlass::sizeof_bits<ElemA>::value,
    ElemB, cutlass::layout::ColumnMajor, 128 / cutlass::sizeof_bits<ElemB>::value,
    Acc,
    TileShape, ClusterShape,
    cutlass::gemm::collective::StageCountAutoCarveout<static_cast<int>(sizeof(typename CollectiveEpilogue::SharedStorage))>,
    cutlass::gemm::collective::KernelScheduleAuto
  >::CollectiveOp;

using GemmKernel = cutlass::gemm::kernel::GemmUniversal<
    cute::Shape<int,int,int,int>,
    CollectiveMainloop,
    CollectiveEpilogue
>;
using Gemm = cutlass::gemm::device::GemmUniversalAdapter<GemmKernel>;

// Force the device kernel symbol into the cubin without needing a host main.
auto* _anchor = &cutlass::device_kernel<GemmKernel>;


// ===== COMPILED SASS (sm_100a) =====

	.target	sm_100a

	.elftype	@"ET_EXEC"


//--------------------- .note.nv.tkinfo           --------------------------
	.section	.note.nv.tkinfo,"",@"SHT_NOTE"
	.sectionflags	@"SHF_NOTE_NV_TKINFO"
	.tkinfo
        /*0018*/ 	.word	0x00000002
        /*0030*/ 	.string	""
        /*0030*/ 	.string	"ptxas"
        /*0030*/ 	.string	"Cuda compilation tools, release 13.0, V13.0.88"
        /*0030*/ 	.string	"Build cuda_13.0.r13.0/compiler.36424714_0"
        /*0030*/ 	.string	"-arch sm_100a -m 64 "



//--------------------- .note.nv.cuinfo           --------------------------
	.section	.note.nv.cuinfo,"",@"SHT_NOTE"
	.sectionflags	@"SHF_NOTE_NV_CUINFO"
        /*0018*/ 	.short	0x0002
        /*001a*/ 	.short	0x0064
        /*001c*/ 	.short	0x0082
	.zero		2


//--------------------- .nv.info                  --------------------------
	.section	.nv.info,"",@"SHT_CUDA_INFO"
	.align	4


	//----- nvinfo : EIATTR_REGCOUNT
	.align		4
        /*0000*/ 	.byte	0x04, 0x2f
        /*0002*/ 	.short	(.L_19 - .L_18)
	.align		4
.L_18:
        /*0004*/ 	.word	index@(_ZN7cutlass13device_kernelINS_4gemm6kernel13GemmUniversalIN4cute5tupleIJiiiiEEENS1_10collective13CollectiveMmaINS1_35MainloopSm100TmaUmmaWarpSpecializedILi20ELi2ELi4ENS5_IJNS4_1CILi2EEENSA_ILi1EEESC_EEEEENS5_IJNSA_ILi256EEENSA_ILi64EEENSA_ILi32EEEEEENS_6half_tENS5_IJlSC_lEEESJ_SK_NS4_8TiledMMAINS4_8MMA_AtomIJNS4_26SM100_MMA_F16BF16_2x1SM_SSISJ_SJ_fLi256ELi64ELNS4_4UMMA5MajorE0ELSP_0ELNSO_7ScaleInE0ELSQ_0EEEEEENS4_6LayoutINS5_IJSC_SC_SC_EEENS5_IJNSA_ILi0EEESV_SV_EEEEENS5_IJNS4_10UnderscoreESY_SY_EEEEENS4_18SM100_TMA_2SM_LOADENS4_14ComposedLayoutINS4_7SwizzleILi2ELi4ELi3EEENS4_18smem_ptr_flag_bitsILi16EEENST_INS5_IJNSA_ILi8EEESH_EEENS5_IJSH_SC_EEEEEEEvNS4_8identityES11_S1B_vS1C_EENS_8epilogue10collective18CollectiveEpilogueINS1E_23Sm100TmaWarpSpecializedILi3ELi2ELi32ELb1ELb0EEEJNS5_IJNSA_ILi128EEESG_SH_EEENS5_IJNST_IS1J_SC_EENST_ISH_SC_EEEEESJ_SK_SJ_SK_NS1E_6fusion15FusionCallbacksIS1I_NS1O_17LinearCombinationISJ_fSJ_fLNS_15FloatRoundStyleE2EEES1K_S1N_JEEENS4_5SM1004TMEM4LOAD26SM100_TMEM_LOAD_32dp32b32xENS4_13SM90_TMA_LOADES1B_NS4_39AutoVectorizingCopyWithAssumedAlignmentILi128EEENS4_14SM90_TMA_STOREES1B_S20_S20_EEEvvEEEEvNT_6ParamsE)
        /*0008*/ 	.word	0x00000072


	//----- nvinfo : EIATTR_FRAME_SIZE
	.align		4
.L_19:
        /*000c*/ 	.byte	0x04, 0x11
        /*000e*/ 	.short	(.L_21 - .L_20)
	.align		4
.L_20:
        /*0010*/ 	.word	index@($__internal_2_$__cuda_sm10x_tcgen05_guardrail_trap_unallocated_columns_being_dealloced)
        /*0014*/ 	.word	0x00000000


	//----- nvinfo : EIATTR_FRAME_SIZE
	.align		4
.L_21:
        /*0018*/ 	.byte	0x04, 0x11
        /*001a*/ 	.short	(.L_23 - .L_22)
	.align		4
.L_22:
        /*001c*/ 	.word	index@($__internal_1_$__cuda_sm10x_tcgen05_guardrail_trap_phase_invalid_during_alloc)
        /*0020*/ 	.word	0x00000000


	//----- nvinfo : EIATTR_FRAME_SIZE
	.align		4
.L_23:
        /*0024*/ 	.byte	0x04, 0x11
        /*0026*/ 	.short	(.L_25 - .L_24)
	.align		4
.L_24:
        /*0028*/ 	.word	index@($__internal_0_$__cuda_sm10x_tcgen05_guardrail_trap_col_being_dealloced_not_returned_by_alloc)
        /*002c*/ 	.word	0x00000000


	//----- nvinfo : EIATTR_FRAME_SIZE
	.align		4
.L_25:
        /*0030*/ 	.byte	0x04, 0x11
        /*0032*/ 	.short	(.L_27 - .L_26)
	.align		4
.L_26:
        /*0034*/ 	.word	index@(_ZN7cutlass13device_kernelINS_4gemm6kernel13GemmUniversalIN4cute5tupleIJiiiiEEENS1_10collective13CollectiveMmaINS1_35MainloopSm100TmaUmmaWarpSpecializedILi20ELi2ELi4ENS5_IJNS4_1CILi2EEENSA_ILi1EEESC_EEEEENS5_IJNSA_ILi256EEENSA_ILi64EEENSA_ILi32EEEEEENS_6half_tENS5_IJlSC_lEEESJ_SK_NS4_8TiledMMAINS4_8MMA_AtomIJNS4_26SM100_MMA_F16BF16_2x1SM_SSISJ_SJ_fLi256ELi64ELNS4_4UMMA5MajorE0ELSP_0ELNSO_7ScaleInE0ELSQ_0EEEEEENS4_6LayoutINS5_IJSC_SC_SC_EEENS5_IJNSA_ILi0EEESV_SV_EEEEENS5_IJNS4_10UnderscoreESY_SY_EEEEENS4_18SM100_TMA_2SM_LOADENS4_14ComposedLayoutINS4_7SwizzleILi2ELi4ELi3EEENS4_18smem_ptr_flag_bitsILi16EEENST_INS5_IJNSA_ILi8EEESH_EEENS5_IJSH_SC_EEEEEEEvNS4_8identityES11_S1B_vS1C_EENS_8epilogue10collective18CollectiveEpilogueINS1E_23Sm100TmaWarpSpecializedILi3ELi2ELi32ELb1ELb0EEEJNS5_IJNSA_ILi128EEESG_SH_EEENS5_IJNST_IS1J_SC_EENST_ISH_SC_EEEEESJ_SK_SJ_SK_NS1E_6fusion15FusionCallbacksIS1I_NS1O_17LinearCombinationISJ_fSJ_fLNS_15FloatRoundStyleE2EEES1K_S1N_JEEENS4_5SM1004TMEM4LOAD26SM100_TMEM_LOAD_32dp32b32xENS4_13SM90_TMA_LOADES1B_NS4_39AutoVectorizingCopyWithAssumedAlignmentILi128EEENS4_14SM90_TMA_STOREES1B_S20_S20_EEEvvEEEEvNT_6ParamsE)
        /*0038*/ 	.word	0x00000000


	//----- nvinfo : EIATTR_MIN_STACK_SIZE
	.align		4
.L_27:
        /*003c*/ 	.byte	0x04, 0x12
        /*003e*/ 	.short	(.L_29 - .L_28)
	.align		4
.L_28:
        /*0040*/ 	.word	index@(_ZN7cutlass13device_kernelINS_4gemm6kernel13GemmUniversalIN4cute5tupleIJiiiiEEENS1_10collective13CollectiveMmaINS1_35MainloopSm100TmaUmmaWarpSpecializedILi20ELi2ELi4ENS5_IJNS4_1CILi2EEENSA_ILi1EEESC_EEEEENS5_IJNSA_ILi256EEENSA_ILi64EEENSA_ILi32EEEEEENS_6half_tENS5_IJlSC_lEEESJ_SK_NS4_8TiledMMAINS4_8MMA_AtomIJNS4_26SM100_MMA_F16BF16_2x1SM_SSISJ_SJ_fLi256ELi64ELNS4_4UMMA5MajorE0ELSP_0ELNSO_7ScaleInE0ELSQ_0EEEEEENS4_6LayoutINS5_IJSC_SC_SC_EEENS5_IJNSA_ILi0EEESV_SV_EEEEENS5_IJNS4_10UnderscoreESY_SY_EEEEENS4_18SM100_TMA_2SM_LOADENS4_14ComposedLayoutINS4_7SwizzleILi2ELi4ELi3EEENS4_18smem_ptr_flag_bitsILi16EEENST_INS5_IJNSA_ILi8EEESH_EEENS5_IJSH_SC_EEEEEEEvNS4_8identityES11_S1B_vS1C_EENS_8epilogue10collective18CollectiveEpilogueINS1E_23Sm100TmaWarpSpecializedILi3ELi2ELi32ELb1ELb0EEEJNS5_IJNSA_ILi128EEESG_SH_EEENS5_IJNST_IS1J_SC_EENST_ISH_SC_EEEEESJ_SK_SJ_SK_NS1E_6fusion15FusionCallbacksIS1I_NS1O_17LinearCombinationISJ_fSJ_fLNS_15FloatRoundStyleE2EEES1K_S1N_JEEENS4_5SM1004TMEM4LOAD26SM100_TMEM_LOAD_32dp32b32xENS4_13SM90_TMA_LOADES1B_NS4_39AutoVectorizingCopyWithAssumedAlignmentILi128EEENS4_14SM90_TMA_STOREES1B_S20_S20_EEEvvEEEEvNT_6ParamsE)
        /*0044*/ 	.word	0x00000000
.L_29:


//--------------------- .nv.compat                --------------------------
	.section	.nv.compat,"",@"SHT_CUDA_COMPAT_INFO"
	.align	4
        /*0000*/ 	.byte	0x02, 0x09, 0x01, 0x00, 0x02, 0x02, 0x02, 0x00, 0x02, 0x05, 0x05, 0x00, 0x03, 0x07, 0x01, 0x01
        /*0010*/ 	.byte	0x02, 0x03, 0x01, 0x00, 0x02, 0x06, 0x01, 0x00, 0x04, 0x0b, 0x08, 0x00, 0x09, 0x00, 0x00, 0x00
        /*0020*/ 	.byte	0x00, 0x00, 0x00, 0x00


//--------------------- .nv.info._ZN7cutlass13device_kernelINS_4gemm6kernel13GemmUniversalIN4cute5tupleIJiiiiEEENS1_10collective13CollectiveMmaINS1_35MainloopSm100TmaUmmaWarpSpecializedILi20ELi2ELi4ENS5_IJNS4_1CILi2EEENSA_ILi1EEESC_EEEEENS5_IJNSA_ILi256EEENSA_ILi64EEENSA_ILi32EEEEEENS_6half_tENS5_IJlSC_lEEESJ_SK_NS4_8TiledMMAINS4_8MMA_AtomIJNS4_26SM100_MMA_F16BF16_2x1SM_SSISJ_SJ_fLi256ELi64ELNS4_4UMMA5MajorE0ELSP_0ELNSO_7ScaleInE0ELSQ_0EEEEEENS4_6LayoutINS5_IJSC_SC_SC_EEENS5_IJNSA_ILi0EEESV_SV_EEEEENS5_IJNS4_10UnderscoreESY_SY_EEEEENS4_18SM100_TMA_2SM_LOADENS4_14ComposedLayoutINS4_7SwizzleILi2ELi4ELi3EEENS4_18smem_ptr_flag_bitsILi16EEENST_INS5_IJNSA_ILi8EEESH_EEENS5_IJSH_SC_EEEEEEEvNS4_8identityES11_S1B_vS1C_EENS_8epilogue10collective18CollectiveEpilogueINS1E_23Sm100TmaWarpSpecializedILi3ELi2ELi32ELb1ELb0EEEJNS5_IJNSA_ILi128EEESG_SH_EEENS5_IJNST_IS1J_SC_EENST_ISH_SC_EEEEESJ_SK_SJ_SK_NS1E_6fusion15FusionCallbacksIS1I_NS1O_17LinearCombinationISJ_fSJ_fLNS_15FloatRoundStyleE2EEES1K_S1N_JEEENS4_5SM1004TMEM4LOAD26SM100_TMEM_LOAD_32dp32b32xENS4_13SM90_TMA_LOADES1B_NS4_39AutoVectorizingCopyWithAssumedAlignmentILi128EEENS4_14SM90_TMA_STOREES1B_S20_S20_EEEvvEEEEvNT_6ParamsE --------------------------
	.section	.nv.info._ZN7cutlass13device_kernelINS_4gemm6kernel13GemmUniversalIN4cute5tupleIJiiiiEEENS1_10collective13CollectiveMmaINS1_35MainloopSm100TmaUmmaWarpSpecializedILi20ELi2ELi4ENS5_IJNS4_1CILi2EEENSA_ILi1EEESC_EEEEENS5_IJNSA_ILi256EEENSA_ILi64EEENSA_ILi32EEEEEENS_6half_tENS5_IJlSC_lEEESJ_SK_NS4_8TiledMMAINS4_8MMA_AtomIJNS4_26SM100_MMA_F16BF16_2x1SM_SSISJ_SJ_fLi256ELi64ELNS4_4UMMA5MajorE0ELSP_0ELNSO_7ScaleInE0ELSQ_0EEEEEENS4_6LayoutINS5_IJSC_SC_SC_EEENS5_IJNSA_ILi0EEESV_SV_EEEEENS5_IJNS4_10UnderscoreESY_SY_EEEEENS4_18SM100_TMA_2SM_LOADENS4_14ComposedLayoutINS4_7SwizzleILi2ELi4ELi3EEENS4_18smem_ptr_flag_bitsILi16EEENST_INS5_IJNSA_ILi8EEESH_EEENS5_IJSH_SC_EEEEEEEvNS4_8identityES11_S1B_vS1C_EENS_8epilogue10collective18CollectiveEpilogueINS1E_23Sm100TmaWarpSpecializedILi3ELi2ELi32ELb1ELb0EEEJNS5_IJNSA_ILi128EEESG_SH_EEENS5_IJNST_IS1J_SC_EENST_ISH_SC_EEEEESJ_SK_SJ_SK_NS1E_6fusion15FusionCallbacksIS1I_NS1O_17LinearCombinationISJ_fSJ_fLNS_15FloatRoundStyleE2EEES1K_S1N_JEEENS4_5SM1004TMEM4LOAD26SM100_TMEM_LOAD_32dp32b32xENS4_13SM90_TMA_LOADES1B_NS4_39AutoVectorizingCopyWithAssumedAlignmentILi128EEENS4_14SM90_TMA_STOREES1B_S20_S20_EEEvvEEEEvNT_6ParamsE,"",@"SHT_CUDA_INFO"
	.sectionflags	@""
	.align	4


	//----- nvinfo : EIATTR_CUDA_API_VERSION
	.align		4
        /*0000*/ 	.byte	0x04, 0x37
        /*0002*/ 	.short	(.L_31 - .L_30)
.L_30:
        /*0004*/ 	.word	0x00000082


	//----- nvinfo : EIATTR_KPARAM_INFO
	.align		4
.L_31:
        /*0008*/ 	.byte	0x04, 0x17
        /*000a*/ 	.short	(.L_33 - .L_32)
.L_32:
        /*000c*/ 	.word	0x00000000
        /*0010*/ 	.short	0x0000
        /*0012*/ 	.short	0x0000
        /*0014*/ 	.byte	0x00, 0xf0, 0x01, 0x20


	//----- nvinfo : EIATTR_AT_ENTRY_FRAGMENTS
	.align		4
.L_33:
        /*0018*/ 	.byte	0x04, 0x4f
        /*001a*/ 	.short	(.L_35 - .L_34)


	//   ....[0]....
.L_34:
        /*001c*/ 	.word	0x00000007


	//----- nvinfo : EIATTR_RESERVED_SMEM_USED
	.align		4
.L_35:
        /*0020*/ 	.byte	0x01, 0x41
	.zero		2


	//----- nvinfo : EIATTR_SPARSE_MMA_MASK
	.align		4
        /*0024*/ 	.byte	0x03, 0x50
        /*0026*/ 	.short	0x0000


	//----- nvinfo : EIATTR_TCGEN05_2CTA_USED
	.align		4
        /*0028*/ 	.byte	0x01, 0x52
	.zero		2


	//----- nvinfo : EIATTR_MAXREG_COUNT
	.align		4
        /*002c*/ 	.byte	0x03, 0x1b
        /*002e*/ 	.short	0x00ff


	//----- nvinfo : EIATTR_NUM_BARRIERS
	.align		4
        /*0030*/ 	.byte	0x02, 0x4c
        /*0032*/ 	.byte	0x07
	.zero		1


	//----- nvinfo : EIATTR_EXTERNS
	.align		4
        /*0034*/ 	.byte	0x04, 0x0f
        /*0036*/ 	.short	(.L_37 - .L_36)


	//   ....[0]....
	.align		4
.L_36:
        /*0038*/ 	.word	index@(__assertfail)


	//----- nvinfo : EIATTR_MERCURY_ISA_VERSION
	.align		4
.L_37:
        /*003c*/ 	.byte	0x03, 0x5f
        /*003e*/ 	.short	0x0101


	//----- nvinfo : EIATTR_INT_WARP_WIDE_INSTR_OFFSETS
	.align		4
        /*0040*/ 	.byte	0x04, 0x31
        /*0042*/ 	.short	(.L_39 - .L_38)


	//   ....[0]....
.L_38:
        /*0044*/ 	.word	0x00000f20


	//   ....[1]....
        /*0048*/ 	.word	0x00000fc0


	//   ....[2]....
        /*004c*/ 	.word	0x00002320


	//   ....[3]....
        /*0050*/ 	.word	0x00004a10


	//   ....[4]....
        /*0054*/ 	.word	0x00004a40


	//   ....[5]....
        /*0058*/ 	.word	0x00004a90


	//   ....[6]....
        /*005c*/ 	.word	0x00005380


	//   ....[7]....
        /*0060*/ 	.word	0x000053a0


	//   ....[8]....
        /*0064*/ 	.word	0x00005670


	//   ....[9]....
        /*0068*/ 	.word	0x000057a0


	//----- nvinfo : EIATTR_COOP_GROUP_MASK_REGIDS
	.align		4
.L_39:
        /*006c*/ 	.byte	0x04, 0x29
        /*006e*/ 	.short	(.L_41 - .L_40)


	//   ....[0]....
.L_40:
        /*0070*/ 	.word	0xffffffff


	//   ....[1]....
        /*0074*/ 	.word	0xffffffff


	//   ....[2]....
        /*0078*/ 	.word	0xffffffff


	//   ....[3]....
        /*007c*/ 	.word	0xffffffff


	//   ....[4]....
        /*0080*/ 	.word	0xffffffff


	//   ....[5]....
        /*0084*/ 	.word	0xffffffff


	//   ....[6]....
        /*0088*/ 	.word	0xffffffff


	//   ....[7]....
        /*008c*/ 	.word	0xffffffff


	//   ....[8]....
        /*0090*/ 	.word	0xffffffff


	//   ....[9]....
        /*0094*/ 	.word	0xffffffff


	//   ....[10]....
        /*0098*/ 	.word	0xffffffff


	//   ....[11]....
        /*009c*/ 	.word	0xffffffff


	//   ....[12]....
        /*00a0*/ 	.word	0xffffffff


	//   ....[13]....
        /*00a4*/ 	.word	0xffffffff


	//----- nvinfo : EIATTR_COOP_GROUP_INSTR_OFFSETS
	.align		4
.L_41:
        /*00a8*/ 	.byte	0x04, 0x28
        /*00aa*/ 	.short	(.L_43 - .L_42)


	//   ....[0]....
.L_42:
        /*00ac*/ 	.word	0x000000c0


	//   ....[1]....
        /*00b0*/ 	.word	0x00000500


	//   ....[2]....
        /*00b4*/ 	.word	0x000008b0


	//   ....[3]....
        /*00b8*/ 	.word	0x00000a20


	//   ....[4]....
        /*00bc*/ 	.word	0x00000b10


	//   ....[5]....
        /*00c0*/ 	.word	0x00000c70


	//   ....[6]....
        /*00c4*/ 	.word	0x00000e00


	//   ....[7]....
        /*00c8*/ 	.word	0x00001040


	//   ....[8]....
        /*00cc*/ 	.word	0x00002200


	//   ....[9]....
        /*00d0*/ 	.word	0x000038e0


	//   ....[10]....
        /*00d4*/ 	.word	0x00003db0


	//   ....[11]....
        /*00d8*/ 	.word	0x00003de0


	//   ....[12]....
        /*00dc*/ 	.word	0x00004920


	//   ....[13]....
        /*00e0*/ 	.word	0x00004b30


	//----- nvinfo : EIATTR_VRC_CTA_INIT_COUNT
	.align		4
.L_43:
        /*00e4*/ 	.byte	0x02, 0x4a
        /*00e6*/ 	.byte	0x80
	.zero		1


	//----- nvinfo : EIATTR_SYSCALL_OFFSETS
	.align		4
        /*00e8*/ 	.byte	0x04, 0x46
        /*00ea*/ 	.short	(.L_45 - .L_44)


	//   ....[0]....
.L_44:
        /*00ec*/ 	.word	0x00006350


	//   ....[1]....
        /*00f0*/ 	.word	0x00006440


	//   ....[2]....
        /*00f4*/ 	.word	0x00006c80


	//   ....[3]....
        /*00f8*/ 	.word	0x00007930


	//----- nvinfo : EIATTR_MBARRIER_INSTR_OFFSETS
	.align		4
.L_45:
        /*00fc*/ 	.byte	0x04, 0x39
        /*00fe*/ 	.short	(.L_47 - .L_46)


	//   ....[0]....
.L_46:
        /*0100*/ 	.word	0x00000610
        /*0104*/ 	.word	0x000000ff
        /*0108*/ 	.word	0x00000000
        /*010c*/ 	.short	0x0100
        /*010e*/ 	.byte	0x08
	.zero		1


	//   ....[1]....
        /*0110*/ 	.word	0x00000620
        /*0114*/ 	.word	0x000000ff
        /*0118*/ 	.word	0x000000a0
        /*011c*/ 	.short	0x0100
        /*011e*/ 	.byte	0x08
	.zero		1


	//   ....[2]....
        /*0120*/ 	.word	0x00000630
        /*0124*/ 	.word	0x000000ff
        /*0128*/ 	.word	0x00000008
        /*012c*/ 	.short	0x0100
        /*012e*/ 	.byte	0x08
	.zero		1


	//   ....[3]....
        /*0130*/ 	.word	0x00000640
        /*0134*/ 	.word	0x000000ff
        /*0138*/ 	.word	0x000000a8
        /*013c*/ 	.short	0x0100
        /*013e*/ 	.byte	0x08
	.zero		1


	//   ....[4]....
        /*0140*/ 	.word	0x00000650
        /*0144*/ 	.word	0x000000ff
        /*0148*/ 	.word	0x00000010
        /*014c*/ 	.short	0x0100
        /*014e*/ 	.byte	0x08
	.zero		1


	//   ....[5]....
        /*0150*/ 	.word	0x00000660
        /*0154*/ 	.word	0x000000ff
        /*0158*/ 	.word	0x000000b0
        /*015c*/ 	.short	0x0100
        /*015e*/ 	.byte	0x08
	.zero		1


	//   ....[6]....
        /*0160*/ 	.word	0x00000670
        /*0164*/ 	.word	0x000000ff
        /*0168*/ 	.word	0x00000018
        /*016c*/ 	.short	0x0100
        /*016e*/ 	.byte	0x08
	.zero		1


	//   ....[7]....
        /*0170*/ 	.word	0x00000680
        /*0174*/ 	.word	0x000000ff
        /*0178*/ 	.word	0x000000b8
        /*017c*/ 	.short	0x0100
        /*017e*/ 	.byte	0x08
	.zero		1


	//   ....[8]....
        /*0180*/ 	.word	0x00000690
        /*0184*/ 	.word	0x000000ff
        /*0188*/ 	.word	0x00000020
        /*018c*/ 	.short	0x0100
        /*018e*/ 	.byte	0x08
	.zero		1


	//   ....[9]....
        /*0190*/ 	.word	0x000006a0
        /*0194*/ 	.word	0x000000ff
        /*0198*/ 	.word	0x000000c0
        /*019c*/ 	.short	0x0100
        /*019e*/ 	.byte	0x08
	.zero		1


	//   ....[10]....
        /*01a0*/ 	.word	0x000006b0
        /*01a4*/ 	.word	0x000000ff
        /*01a8*/ 	.word	0x00000028
        /*01ac*/ 	.short	0x0100
        /*01ae*/ 	.byte	0x08
	.zero		1


	//   ....[11]....
        /*01b0*/ 	.word	0x000006c0
        /*01b4*/ 	.word	0x000000ff
        /*01b8*/ 	.word	0x000000c8
        /*01bc*/ 	.short	0x0100
        /*01be*/ 	.byte	0x08
	.zero		1


	//   ....[12]....
        /*01c0*/ 	.word	0x000006d0
        /*01c4*/ 	.word	0x000000ff
        /*01c8*/ 	.word	0x00000030
        /*01cc*/ 	.short	0x0100
        /*01ce*/ 	.byte	0x08
	.zero		1


	//   ....[13]....
        /*01d0*/ 	.word	0x000006e0
        /*01d4*/ 	.word	0x000000ff
        /*01d8*/ 	.word	0x000000d0
        /*01dc*/ 	.short	0x0100
        /*01de*/ 	.byte	0x08
	.zero		1


	//   ....[14]....
        /*01e0*/ 	.word	0x000006f0
        /*01e4*/ 	.word	0x000000ff
        /*01e8*/ 	.word	0x00000038
        /*01ec*/ 	.short	0x0100
        /*01ee*/ 	.byte	0x08
	.zero		1


	//   ....[15]....
        /*01f0*/ 	.word	0x00000700
        /*01f4*/ 	.word	0x000000ff
        /*01f8*/ 	.word	0x000000d8
        /*01fc*/ 	.short	0x0100
        /*01fe*/ 	.byte	0x08
	.zero		1


	//   ....[16]....
        /*0200*/ 	.word	0x00000710
        /*0204*/ 	.word	0x000000ff
        /*0208*/ 	.word	0x00000040
        /*020c*/ 	.short	0x0100
        /*020e*/ 	.byte	0x08
	.zero		1


	//   ....[17]....
        /*0210*/ 	.word	0x00000720
        /*0214*/ 	.word	0x000000ff
        /*0218*/ 	.word	0x000000e0
        /*021c*/ 	.short	0x0100
        /*021e*/ 	.byte	0x08
	.zero		1


	//   ....[18]....
        /*0220*/ 	.word	0x00000730
        /*0224*/ 	.word	0x000000ff
        /*0228*/ 	.word	0x00000048
        /*022c*/ 	.short	0x0100
        /*022e*/ 	.byte	0x08
	.zero		1


	//   ....[19]....
        /*0230*/ 	.word	0x00000740
        /*0234*/ 	.word	0x000000ff
        /*0238*/ 	.word	0x000000e8
        /*023c*/ 	.short	0x0100
        /*023e*/ 	.byte	0x08
	.zero		1


	//   ....[20]....
        /*0240*/ 	.word	0x00000750
        /*0244*/ 	.word	0x000000ff
        /*0248*/ 	.word	0x00000050
        /*024c*/ 	.short	0x0100
        /*024e*/ 	.byte	0x08
	.zero		1


	//   ....[21]....
        /*0250*/ 	.word	0x00000760
        /*0254*/ 	.word	0x000000ff
        /*0258*/ 	.word	0x000000f0
        /*025c*/ 	.short	0x0100
        /*025e*/ 	.byte	0x08
	.zero		1


	//   ....[22]....
        /*0260*/ 	.word	0x00000770
        /*0264*/ 	.word	0x000000ff
        /*0268*/ 	.word	0x00000058
        /*026c*/ 	.short	0x0100
        /*026e*/ 	.byte	0x08
	.zero		1


	//   ....[23]....
        /*0270*/ 	.word	0x00000780
        /*0274*/ 	.word	0x000000ff
        /*0278*/ 	.word	0x000000f8
        /*027c*/ 	.short	0x0100
        /*027e*/ 	.byte	0x08
	.zero		1


	//   ....[24]....
        /*0280*/ 	.word	0x00000790
        /*0284*/ 	.word	0x000000ff
        /*0288*/ 	.word	0x00000060
        /*028c*/ 	.short	0x0100
        /*028e*/ 	.byte	0x08
	.zero		1


	//   ....[25]....
        /*0290*/ 	.word	0x000007a0
        /*0294*/ 	.word	0x000000ff
        /*0298*/ 	.word	0x00000100
        /*029c*/ 	.short	0x0100
        /*029e*/ 	.byte	0x08
	.zero		1


	//   ....[26]....
        /*02a0*/ 	.word	0x000007b0
        /*02a4*/ 	.word	0x000000ff
        /*02a8*/ 	.word	0x00000068
        /*02ac*/ 	.short	0x0100
        /*02ae*/ 	.byte	0x08
	.zero		1


	//   ....[27]....
        /*02b0*/ 	.word	0x000007c0
        /*02b4*/ 	.word	0x000000ff
        /*02b8*/ 	.word	0x00000108
        /*02bc*/ 	.short	0x0100
        /*02be*/ 	.byte	0x08
	.zero		1


	//   ....[28]....
        /*02c0*/ 	.word	0x000007d0
        /*02c4*/ 	.word	0x000000ff
        /*02c8*/ 	.word	0x00000070
        /*02cc*/ 	.short	0x0100
        /*02ce*/ 	.byte	0x08
	.zero		1


	//   ....[29]....
        /*02d0*/ 	.word	0x000007e0
        /*02d4*/ 	.word	0x000000ff
        /*02d8*/ 	.word	0x00000110
        /*02dc*/ 	.short	0x0100
        /*02de*/ 	.byte	0x08
	.zero		1


	//   ....[30]....
        /*02e0*/ 	.word	0x000007f0
        /*02e4*/ 	.word	0x000000ff
        /*02e8*/ 	.word	0x00000078
        /*02ec*/ 	.short	0x0100
        /*02ee*/ 	.byte	0x08
	.zero		1


	//   ....[31]....
        /*02f0*/ 	.word	0x00000800
        /*02f4*/ 	.word	0x000000ff
        /*02f8*/ 	.word	0x00000118
        /*02fc*/ 	.short	0x0100
        /*02fe*/ 	.byte	0x08
	.zero		1


	//   ....[32]....
        /*0300*/ 	.word	0x00000810
        /*0304*/ 	.word	0x000000ff
        /*0308*/ 	.word	0x00000080
        /*030c*/ 	.short	0x0100
        /*030e*/ 	.byte	0x08
	.zero		1


	//   ....[33]....
        /*0310*/ 	.word	0x00000820
        /*0314*/ 	.word	0x000000ff
        /*0318*/ 	.word	0x00000120
        /*031c*/ 	.short	0x0100
        /*031e*/ 	.byte	0x08
	.zero		1


	//   ....[34]....
        /*0320*/ 	.word	0x00000830
        /*0324*/ 	.word	0x000000ff
        /*0328*/ 	.word	0x00000088
        /*032c*/ 	.short	0x0100
        /*032e*/ 	.byte	0x08
	.zero		1


	//   ....[35]....
        /*0330*/ 	.word	0x00000840
        /*0334*/ 	.word	0x000000ff
        /*0338*/ 	.word	0x00000128
        /*033c*/ 	.short	0x0100
        /*033e*/ 	.byte	0x08
	.zero		1


	//   ....[36]....
        /*0340*/ 	.word	0x00000850
        /*0344*/ 	.word	0x000000ff
        /*0348*/ 	.word	0x00000090
        /*034c*/ 	.short	0x0100
        /*034e*/ 	.byte	0x08
	.zero		1


	//   ....[37]....
        /*0350*/ 	.word	0x00000860
        /*0354*/ 	.word	0x000000ff
        /*0358*/ 	.word	0x00000130
        /*035c*/ 	.short	0x0100
        /*035e*/ 	.byte	0x08
	.zero		1


	//   ....[38]....
        /*0360*/ 	.word	0x00000870
        /*0364*/ 	.word	0x000000ff
        /*0368*/ 	.word	0x00000098
        /*036c*/ 	.short	0x0100
        /*036e*/ 	.byte	0x08
	.zero		1


	//   ....[39]....
        /*0370*/ 	.word	0x00000880
        /*0374*/ 	.word	0x000000ff
        /*0378*/ 	.word	0x00000138
        /*037c*/ 	.short	0x0100
        /*037e*/ 	.byte	0x08
	.zero		1


	//   ....[40]....
        /*0380*/ 	.word	0x000009b0
        /*0384*/ 	.word	0x000000ff
        /*0388*/ 	.word	0x00000140
        /*038c*/ 	.short	0x0100
        /*038e*/ 	.byte	0x09
	.zero		1


	//   ....[41]....
        /*0390*/ 	.word	0x000009c0
        /*0394*/ 	.word	0x000000ff
        /*0398*/ 	.word	0x00000158
        /*039c*/ 	.short	0x0100
        /*039e*/ 	.byte	0x09
	.zero		1


	//   ....[42]....
        /*03a0*/ 	.word	0x000009d0
        /*03a4*/ 	.word	0x000000ff
        /*03a8*/ 	.word	0x00000148
        /*03ac*/ 	.short	0x0100
        /*03ae*/ 	.byte	0x09
	.zero		1


	//   ....[43]....
        /*03b0*/ 	.word	0x000009e0
        /*03b4*/ 	.word	0x000000ff
        /*03b8*/ 	.word	0x00000160
        /*03bc*/ 	.short	0x0100
        /*03be*/ 	.byte	0x09
	.zero		1


	//   ....[44]....
        /*03c0*/ 	.word	0x000009f0
        /*03c4*/ 	.word	0x000000ff
        /*03c8*/ 	.word	0x00000150
        /*03cc*/ 	.short	0x0100
        /*03ce*/ 	.byte	0x09
	.zero		1


	//   ....[45]....
        /*03d0*/ 	.word	0x00000a00
        /*03d4*/ 	.word	0x000000ff
        /*03d8*/ 	.word	0x00000168
        /*03dc*/ 	.short	0x0100
        /*03de*/ 	.byte	0x09
	.zero		1


	//   ....[46]....
        /*03e0*/ 	.word	0x00000ae0
        /*03e4*/ 	.word	0x000000ff
        /*03e8*/ 	.word	0x00000170
        /*03ec*/ 	.short	0x0100
        /*03ee*/ 	.byte	0x08
	.zero		1


	//   ....[47]....
        /*03f0*/ 	.word	0x00000af0
        /*03f4*/ 	.word	0x000000ff
        /*03f8*/ 	.word	0x00000178
        /*03fc*/ 	.short	0x0100
        /*03fe*/ 	.byte	0x08
	.zero		1


	//   ....[48]....
        /*0400*/ 	.word	0x00000c20
        /*0404*/ 	.word	0x000000ff
        /*0408*/ 	.word	0x00000180
        /*040c*/ 	.short	0x0100
        /*040e*/ 	.byte	0x08
	.zero		1


	//   ....[49]....
        /*0410*/ 	.word	0x00000c30
        /*0414*/ 	.word	0x000000ff
        /*0418*/ 	.word	0x00000190
        /*041c*/ 	.short	0x0100
        /*041e*/ 	.byte	0x08
	.zero		1


	//   ....[50]....
        /*0420*/ 	.word	0x00000c40
        /*0424*/ 	.word	0x000000ff
        /*0428*/ 	.word	0x00000188
        /*042c*/ 	.short	0x0100
        /*042e*/ 	.byte	0x08
	.zero		1


	//   ....[51]....
        /*0430*/ 	.word	0x00000c50
        /*0434*/ 	.word	0x000000ff
        /*0438*/ 	.word	0x00000198
        /*043c*/ 	.short	0x0100
        /*043e*/ 	.byte	0x08
	.zero		1


	//   ....[52]....
        /*0440*/ 	.word	0x00000d70
        /*0444*/ 	.word	0x000000ff
        /*0448*/ 	.word	0x000001a0
        /*044c*/ 	.short	0x0100
        /*044e*/ 	.byte	0x09
	.zero		1


	//   ....[53]....
        /*0450*/ 	.word	0x00000d80
        /*0454*/ 	.word	0x000000ff
        /*0458*/ 	.word	0x000001c0
        /*045c*/ 	.short	0x0100
        /*045e*/ 	.byte	0x09
	.zero		1


	//   ....[54]....
        /*0460*/ 	.word	0x00000d90
        /*0464*/ 	.word	0x000000ff
        /*0468*/ 	.word	0x000001a8
        /*046c*/ 	.short	0x0100
        /*046e*/ 	.byte	0x09
	.zero		1


	//   ....[55]....
        /*0470*/ 	.word	0x00000da0
        /*0474*/ 	.word	0x000000ff
        /*0478*/ 	.word	0x000001c8
        /*047c*/ 	.short	0x0100
        /*047e*/ 	.byte	0x09
	.zero		1


	//   ....[56]....
        /*0480*/ 	.word	0x00000db0
        /*0484*/ 	.word	0x000000ff
        /*0488*/ 	.word	0x000001b0
        /*048c*/ 	.short	0x0100
        /*048e*/ 	.byte	0x09
	.zero		1


	//   ....[57]....
        /*0490*/ 	.word	0x00000dc0
        /*0494*/ 	.word	0x000000ff
        /*0498*/ 	.word	0x000001d0
        /*049c*/ 	.short	0x0100
        /*049e*/ 	.byte	0x09
	.zero		1


	//   ....[58]....
        /*04a0*/ 	.word	0x00000dd0
        /*04a4*/ 	.word	0x000000ff
        /*04a8*/ 	.word	0x000001b8
        /*04ac*/ 	.short	0x0100
        /*04ae*/ 	.byte	0x09
	.zero		1


	//   ....[59]....
        /*04b0*/ 	.word	0x00000de0
        /*04b4*/ 	.word	0x000000ff
        /*04b8*/ 	.word	0x000001d8
        /*04bc*/ 	.short	0x0100
        /*04be*/ 	.byte	0x09
	.zero		1


	//   ....[60]....
        /*04c0*/ 	.word	0x00000ed0
        /*04c4*/ 	.word	0x000000ff
        /*04c8*/ 	.word	0x000001e0
        /*04cc*/ 	.short	0x0100
        /*04ce*/ 	.byte	0x08
	.zero		1


	//   ....[61]....
        /*04d0*/ 	.word	0x00000ee0
        /*04d4*/ 	.word	0x000000ff
        /*04d8*/ 	.word	0x000001f0
        /*04dc*/ 	.short	0x0100
        /*04de*/ 	.byte	0x08
	.zero		1


	//   ....[62]....
        /*04e0*/ 	.word	0x00000ef0
        /*04e4*/ 	.word	0x000000ff
        /*04e8*/ 	.word	0x000001e8
        /*04ec*/ 	.short	0x0100
        /*04ee*/ 	.byte	0x08
	.zero		1


	//   ....[63]....
        /*04f0*/ 	.word	0x00000f00
        /*04f4*/ 	.word	0x000000ff
        /*04f8*/ 	.word	0x000001f8
        /*04fc*/ 	.short	0x0100
        /*04fe*/ 	.byte	0x08
	.zero		1


	//   ....[64]....
        /*0500*/ 	.word	0x00000ff0
        /*0504*/ 	.word	0x000000ff
        /*0508*/ 	.word	0x00000200
        /*050c*/ 	.short	0x0100
        /*050e*/ 	.byte	0x06
	.zero		1


	//   ....[65]....
        /*0510*/ 	.word	0x00001a00
        /*0514*/ 	.word	0x00000002
        /*0518*/ 	.word	0x000001f0
        /*051c*/ 	.short	0x010a
        /*051e*/ 	.byte	0xff
	.zero		1


	//   ....[66]....
        /*0520*/ 	.word	0x00001a30
        /*0524*/ 	.word	0x00000002
        /*0528*/ 	.word	0x000001e0
        /*052c*/ 	.short	0x0101
        /*052e*/ 	.byte	0xff
	.zero		1


	//   ....[67]....
        /*0530*/ 	.word	0x00001b00
        /*0534*/ 	.word	0x000000ff
        /*0538*/ 	.word	0x000000a0
        /*053c*/ 	.short	0x010a
        /*053e*/ 	.byte	0x08
	.zero		1


	//   ....[68]....
        /*0540*/ 	.word	0x00001c00
        /*0544*/ 	.word	0x000000ff
        /*0548*/ 	.word	0x000000a0
        /*054c*/ 	.short	0x010a
        /*054e*/ 	.byte	0x21
	.zero		1


	//   ....[69]....
        /*0550*/ 	.word	0x00001db0
        /*0554*/ 	.word	0x000000ff
        /*0558*/ 	.word	0x000000a0
        /*055c*/ 	.short	0x010a
        /*055e*/ 	.byte	0x08
	.zero		1


	//   ....[70]....
        /*0560*/ 	.word	0x00001eb0
        /*0564*/ 	.word	0x000000ff
        /*0568*/ 	.word	0x00000178
        /*056c*/ 	.short	0x0101
        /*056e*/ 	.byte	0x04
	.zero		1


	//   ....[71]....
        /*0570*/ 	.word	0x00001ed0
        /*0574*/ 	.word	0x000000ff
        /*0578*/ 	.word	0x000000a0
        /*057c*/ 	.short	0x010a
        /*057e*/ 	.byte	0x08
	.zero		1


	//   ....[72]....
        /*0580*/ 	.word	0x00001f50
        /*0584*/ 	.word	0x000000ff
        /*0588*/ 	.word	0x000000a0
        /*058c*/ 	.short	0x010a
        /*058e*/ 	.byte	0x11
	.zero		1


	//   ....[73]....
        /*0590*/ 	.word	0x000020e0
        /*0594*/ 	.word	0x000000ff
        /*0598*/ 	.word	0x000000a0
        /*059c*/ 	.short	0x010a
        /*059e*/ 	.byte	0x08
	.zero		1


	//   ....[74]....
        /*05a0*/ 	.word	0x00002230
        /*05a4*/ 	.word	0x00000002
        /*05a8*/ 	.word	0x00000180
        /*05ac*/ 	.short	0x010a
        /*05ae*/ 	.byte	0xff
	.zero		1


	//   ....[75]....
        /*05b0*/ 	.word	0x000022f0
        /*05b4*/ 	.word	0x00000002
        /*05b8*/ 	.word	0x00000000
        /*05bc*/ 	.short	0x0101
        /*05be*/ 	.byte	0xff
	.zero		1


	//   ....[76]....
        /*05c0*/ 	.word	0x00002850
        /*05c4*/ 	.word	0x000000ff
        /*05c8*/ 	.word	0x00000000
        /*05cc*/ 	.short	0x010a
        /*05ce*/ 	.byte	0x05
	.zero		1


	//   ....[77]....
        /*05d0*/ 	.word	0x000028e0
        /*05d4*/ 	.word	0x000000ff
        /*05d8*/ 	.word	0x00000000
        /*05dc*/ 	.short	0x010a
        /*05de*/ 	.byte	0x05
	.zero		1


	//   ....[78]....
        /*05e0*/ 	.word	0x00002970
        /*05e4*/ 	.word	0x000000ff
        /*05e8*/ 	.word	0x00000000
        /*05ec*/ 	.short	0x010a
        /*05ee*/ 	.byte	0x05
	.zero		1


	//   ....[79]....
        /*05f0*/ 	.word	0x00002a00
        /*05f4*/ 	.word	0x000000ff
        /*05f8*/ 	.word	0x00000000
        /*05fc*/ 	.short	0x010a
        /*05fe*/ 	.byte	0x05
	.zero		1


	//   ....[80]....
        /*0600*/ 	.word	0x00002a90
        /*0604*/ 	.word	0x000000ff
        /*0608*/ 	.word	0x00000000
        /*060c*/ 	.short	0x010a
        /*060e*/ 	.byte	0x05
	.zero		1


	//   ....[81]....
        /*0610*/ 	.word	0x00002b20
        /*0614*/ 	.word	0x000000ff
        /*0618*/ 	.word	0x00000000
        /*061c*/ 	.short	0x010a
        /*061e*/ 	.byte	0x05
	.zero		1


	//   ....[82]....
        /*0620*/ 	.word	0x00002bb0
        /*0624*/ 	.word	0x000000ff
        /*0628*/ 	.word	0x00000000
        /*062c*/ 	.short	0x010a
        /*062e*/ 	.byte	0x05
	.zero		1


	//   ....[83]....
        /*0630*/ 	.word	0x00002c40
        /*0634*/ 	.word	0x000000ff
        /*0638*/ 	.word	0x00000000
        /*063c*/ 	.short	0x010a
        /*063e*/ 	.byte	0x05
	.zero		1


	//   ....[84]....
        /*0640*/ 	.word	0x00002cd0
        /*0644*/ 	.word	0x000000ff
        /*0648*/ 	.word	0x00000000
        /*064c*/ 	.short	0x010a
        /*064e*/ 	.byte	0x05
	.zero		1


	//   ....[85]....
        /*0650*/ 	.word	0x00002d60
        /*0654*/ 	.word	0x000000ff
        /*0658*/ 	.word	0x00000000
        /*065c*/ 	.short	0x010a
        /*065e*/ 	.byte	0x05
	.zero		1


	//   ....[86]....
        /*0660*/ 	.word	0x00002df0
        /*0664*/ 	.word	0x000000ff
        /*0668*/ 	.word	0x00000000
        /*066c*/ 	.short	0x010a
        /*066e*/ 	.byte	0x05
	.zero		1


	//   ....[87]....
        /*0670*/ 	.word	0x00002e80
        /*0674*/ 	.word	0x000000ff
        /*0678*/ 	.word	0x00000000
        /*067c*/ 	.short	0x010a
        /*067e*/ 	.byte	0x05
	.zero		1


	//   ....[88]....
        /*0680*/ 	.word	0x00002f10
        /*0684*/ 	.word	0x000000ff
        /*0688*/ 	.word	0x00000000
        /*068c*/ 	.short	0x010a
        /*068e*/ 	.byte	0x05
	.zero		1


	//   ....[89]....
        /*0690*/ 	.word	0x00002fa0
        /*0694*/ 	.word	0x000000ff
        /*0698*/ 	.word	0x00000000
        /*069c*/ 	.short	0x010a
        /*069e*/ 	.byte	0x05
	.zero		1


	//   ....[90]....
        /*06a0*/ 	.word	0x00003030
        /*06a4*/ 	.word	0x000000ff
        /*06a8*/ 	.word	0x00000000
        /*06ac*/ 	.short	0x010a
        /*06ae*/ 	.byte	0x05
	.zero		1


	//   ....[91]....
        /*06b0*/ 	.word	0x000030c0
        /*06b4*/ 	.word	0x000000ff
        /*06b8*/ 	.word	0x00000000
        /*06bc*/ 	.short	0x010a
        /*06be*/ 	.byte	0x05
	.zero		1


	//   ....[92]....
        /*06c0*/ 	.word	0x00003150
        /*06c4*/ 	.word	0x000000ff
        /*06c8*/ 	.word	0x00000000
        /*06cc*/ 	.short	0x010a
        /*06ce*/ 	.byte	0x05
	.zero		1


	//   ....[93]....
        /*06d0*/ 	.word	0x000031e0
        /*06d4*/ 	.word	0x000000ff
        /*06d8*/ 	.word	0x00000000
        /*06dc*/ 	.short	0x010a
        /*06de*/ 	.byte	0x05
	.zero		1


	//   ....[94]....
        /*06e0*/ 	.word	0x00003270
        /*06e4*/ 	.word	0x000000ff
        /*06e8*/ 	.word	0x00000000
        /*06ec*/ 	.short	0x010a
        /*06ee*/ 	.byte	0x05
	.zero		1


	//   ....[95]....
        /*06f0*/ 	.word	0x00003310
        /*06f4*/ 	.word	0x00000000
        /*06f8*/ 	.word	0x00000000
        /*06fc*/ 	.short	0x010a
        /*06fe*/ 	.byte	0xff
	.zero		1


	//   ....[96]....
        /*0700*/ 	.word	0x00003440
        /*0704*/ 	.word	0x00000000
        /*0708*/ 	.word	0x000001e0
        /*070c*/ 	.short	0x010a
        /*070e*/ 	.byte	0xff
	.zero		1


	//   ....[97]....
        /*0710*/ 	.word	0x000034b0
        /*0714*/ 	.word	0x00000000
        /*0718*/ 	.word	0x00000000
        /*071c*/ 	.short	0x0101
        /*071e*/ 	.byte	0xff
	.zero		1


	//   ....[98]....
        /*0720*/ 	.word	0x000034d0
        /*0724*/ 	.word	0x000000ff
        /*0728*/ 	.word	0x00000190
        /*072c*/ 	.short	0x010a
        /*072e*/ 	.byte	0x05
	.zero		1


	//   ....[99]....
        /*0730*/ 	.word	0x000035f0
        /*0734*/ 	.word	0x00000000
        /*0738*/ 	.word	0x00000180
        /*073c*/ 	.short	0x010a
        /*073e*/ 	.byte	0xff
	.zero		1


	//   ....[100]....
        /*0740*/ 	.word	0x000036f0
        /*0744*/ 	.word	0x00000000
        /*0748*/ 	.word	0x00000000
        /*074c*/ 	.short	0x0101
        /*074e*/ 	.byte	0xff
	.zero		1


	//   ....[101]....
        /*0750*/ 	.word	0x00003780
        /*0754*/ 	.word	0x000000ff
        /*0758*/ 	.word	0x00000190
        /*075c*/ 	.short	0x0106
        /*075e*/ 	.byte	0x05
	.zero		1


	//   ....[102]....
        /*0760*/ 	.word	0x000037a0
        /*0764*/ 	.word	0x000000ff
        /*0768*/ 	.word	0x00000190
        /*076c*/ 	.short	0x010a
        /*076e*/ 	.byte	0x05
	.zero		1


	//   ....[103]....
        /*0770*/ 	.word	0x00003830
        /*0774*/ 	.word	0x000000ff
        /*0778*/ 	.word	0x00000190
        /*077c*/ 	.short	0x0106
        /*077e*/ 	.byte	0x04
	.zero		1


	//   ....[104]....
        /*0780*/ 	.word	0x00003870
        /*0784*/ 	.word	0x00000000
        /*0788*/ 	.word	0x00000190
        /*078c*/ 	.short	0x010a
        /*078e*/ 	.byte	0xff
	.zero		1


	//   ....[105]....
        /*0790*/ 	.word	0x00003ab0
        /*0794*/ 	.word	0x000000ff
        /*0798*/ 	.word	0x00000008
        /*079c*/ 	.short	0x010a
        /*079e*/ 	.byte	0x06
	.zero		1


	//   ....[106]....
        /*07a0*/ 	.word	0x00003ad0
        /*07a4*/ 	.word	0x000000ff
        /*07a8*/ 	.word	0x00000008
        /*07ac*/ 	.short	0x010a
        /*07ae*/ 	.byte	0x06
	.zero		1


	//   ....[107]....
        /*07b0*/ 	.word	0x00003c60
        /*07b4*/ 	.word	0x000000ff
        /*07b8*/ 	.word	0x00000008
        /*07bc*/ 	.short	0x010a
        /*07be*/ 	.byte	0x06
	.zero		1


	//   ....[108]....
        /*07c0*/ 	.word	0x00003c80
        /*07c4*/ 	.word	0x000000ff
        /*07c8*/ 	.word	0x00000008
        /*07cc*/ 	.short	0x010a
        /*07ce*/ 	.byte	0x06
	.zero		1


	//   ....[109]....
        /*07d0*/ 	.word	0x00003d40
        /*07d4*/ 	.word	0x000000ff
        /*07d8*/ 	.word	0x00000000
        /*07dc*/ 	.short	0x0101
        /*07de*/ 	.byte	0x07
	.zero		1


	//   ....[110]....
        /*07e0*/ 	.word	0x00004040
        /*07e4*/ 	.word	0x00000000
        /*07e8*/ 	.word	0x00000180
        /*07ec*/ 	.short	0x010a
        /*07ee*/ 	.byte	0xff
	.zero		1


	//   ....[111]....
        /*07f0*/ 	.word	0x00004100
        /*07f4*/ 	.word	0x00000000
        /*07f8*/ 	.word	0x00000000
        /*07fc*/ 	.short	0x0101
        /*07fe*/ 	.byte	0xff
	.zero		1


	//   ....[112]....
        /*0800*/ 	.word	0x000041c0
        /*0804*/ 	.word	0x000000ff
        /*0808*/ 	.word	0x00000000
        /*080c*/ 	.short	0x010a
        /*080e*/ 	.byte	0x06
	.zero		1


	//   ....[113]....
        /*0810*/ 	.word	0x000041d0
        /*0814*/ 	.word	0x000000ff
        /*0818*/ 	.word	0x000001c0
        /*081c*/ 	.short	0x010a
        /*081e*/ 	.byte	0x0a
	.zero		1


	//   ....[114]....
        /*0820*/ 	.word	0x00004280
        /*0824*/ 	.word	0x000000ff
        /*0828*/ 	.word	0x00000000
        /*082c*/ 	.short	0x010a
        /*082e*/ 	.byte	0x09
	.zero		1


	//   ....[115]....
        /*0830*/ 	.word	0x000043c0
        /*0834*/ 	.word	0x000000ff
        /*0838*/ 	.word	0x00000000
        /*083c*/ 	.short	0x010a
        /*083e*/ 	.byte	0x06
	.zero		1


	//   ....[116]....
        /*0840*/ 	.word	0x00004610
        /*0844*/ 	.word	0x000000ff
        /*0848*/ 	.word	0x00000000
        /*084c*/ 	.short	0x010a
        /*084e*/ 	.byte	0x07
	.zero		1


	//   ....[117]....
        /*0850*/ 	.word	0x000046a0
        /*0854*/ 	.word	0x000000ff
        /*0858*/ 	.word	0x00000000
        /*085c*/ 	.short	0x010a
        /*085e*/ 	.byte	0x07
	.zero		1


	//   ....[118]....
        /*0860*/ 	.word	0x00004730
        /*0864*/ 	.word	0x000000ff
        /*0868*/ 	.word	0x00000000
        /*086c*/ 	.short	0x010a
        /*086e*/ 	.byte	0x07
	.zero		1


	//   ....[119]....
        /*0870*/ 	.word	0x000047d0
        /*0874*/ 	.word	0x00000000
        /*0878*/ 	.word	0x00000000
        /*087c*/ 	.short	0x010a
        /*087e*/ 	.byte	0xff
	.zero		1


	//   ....[120]....
        /*0880*/ 	.word	0x00004810
        /*0884*/ 	.word	0x00000000
        /*0888*/ 	.word	0x00000000
        /*088c*/ 	.short	0x010a
        /*088e*/ 	.byte	0xff
	.zero		1


	//   ....[121]....
        /*0890*/ 	.word	0x00004880
        /*0894*/ 	.word	0x000000ff
        /*0898*/ 	.word	0x00000000
        /*089c*/ 	.short	0x0101
        /*089e*/ 	.byte	0x05
	.zero		1


	//   ....[122]....
        /*08a0*/ 	.word	0x000048c0
        /*08a4*/ 	.word	0x000000ff
        /*08a8*/ 	.word	0x00000200
        /*08ac*/ 	.short	0x010a
        /*08ae*/ 	.byte	0x08
	.zero		1


	//   ....[123]....
        /*08b0*/ 	.word	0x00004910
        /*08b4*/ 	.word	0x000000ff
        /*08b8*/ 	.word	0x00000000
        /*08bc*/ 	.short	0x0101
        /*08be*/ 	.byte	0x05
	.zero		1


	//   ....[124]....
        /*08c0*/ 	.word	0x00004d20
        /*08c4*/ 	.word	0x00000000
        /*08c8*/ 	.word	0x00000180
        /*08cc*/ 	.short	0x010a
        /*08ce*/ 	.byte	0xff
	.zero		1


	//   ....[125]....
        /*08d0*/ 	.word	0x00004de0
        /*08d4*/ 	.word	0x00000000
        /*08d8*/ 	.word	0x00000000
        /*08dc*/ 	.short	0x0101
        /*08de*/ 	.byte	0xff
	.zero		1


	//   ....[126]....
        /*08e0*/ 	.word	0x00005100
        /*08e4*/ 	.word	0x000000ff
        /*08e8*/ 	.word	0x00000178
        /*08ec*/ 	.short	0x010a
        /*08ee*/ 	.byte	0x06
	.zero		1


	//   ....[127]....
        /*08f0*/ 	.word	0x00005320
        /*08f4*/ 	.word	0x000000ff
        /*08f8*/ 	.word	0x00000158
        /*08fc*/ 	.short	0x010a
        /*08fe*/ 	.byte	0x0f
	.zero		1


	//   ....[128]....
        /*0900*/ 	.word	0x00005520
        /*0904*/ 	.word	0x000000ff
        /*0908*/ 	.word	0x00000140
        /*090c*/ 	.short	0x010b
        /*090e*/ 	.byte	0x0f
	.zero		1


	//   ....[129]....
        /*0910*/ 	.word	0x00005570
        /*0914*/ 	.word	0x000000ff
        /*0918*/ 	.word	0x00000000
        /*091c*/ 	.short	0x0101
        /*091e*/ 	.byte	0x10
	.zero		1


	//   ....[130]....
        /*0920*/ 	.word	0x000055b0
        /*0924*/ 	.word	0x000000ff
        /*0928*/ 	.word	0x00000158
        /*092c*/ 	.short	0x010a
        /*092e*/ 	.byte	0x0d
	.zero		1


	//   ....[131]....
        /*0930*/ 	.word	0x000057f0
        /*0934*/ 	.word	0x000000ff
        /*0938*/ 	.word	0x00000140
        /*093c*/ 	.short	0x010b
        /*093e*/ 	.byte	0x0d
	.zero		1


	//   ....[132]....
        /*0940*/ 	.word	0x00005860
        /*0944*/ 	.word	0x000000ff
        /*0948*/ 	.word	0x00000000
        /*094c*/ 	.short	0x0101
        /*094e*/ 	.byte	0x0f
	.zero		1


	//   ....[133]....
        /*0950*/ 	.word	0x000058b0
        /*0954*/ 	.word	0x000000ff
        /*0958*/ 	.word	0x00000000
        /*095c*/ 	.short	0x010a
        /*095e*/ 	.byte	0x04
	.zero		1


	//   ....[134]....
        /*0960*/ 	.word	0x00005940
        /*0964*/ 	.word	0x000000ff
        /*0968*/ 	.word	0x00000000
        /*096c*/ 	.short	0x010a
        /*096e*/ 	.byte	0x04
	.zero		1


	//   ....[135]....
        /*0970*/ 	.word	0x000059e0
        /*0974*/ 	.word	0x00000000
        /*0978*/ 	.word	0x00000000
        /*097c*/ 	.short	0x010a
        /*097e*/ 	.byte	0xff
	.zero		1


	//   ....[136]....
        /*0980*/ 	.word	0x00005d20
        /*0984*/ 	.word	0x00000000
        /*0988*/ 	.word	0x00000180
        /*098c*/ 	.short	0x010a
        /*098e*/ 	.byte	0xff
	.zero		1


	//   ....[137]....
        /*0990*/ 	.word	0x00005e30
        /*0994*/ 	.word	0x00000000
        /*0998*/ 	.word	0x00000000
        /*099c*/ 	.short	0x0101
        /*099e*/ 	.byte	0xff
	.zero		1


	//   ....[138]....
        /*09a0*/ 	.word	0x000068d0
        /*09a4*/ 	.word	0x00000000
        /*09a8*/ 	.word	0x00000140
        /*09ac*/ 	.short	0x010a
        /*09ae*/ 	.byte	0xff
	.zero		1


	//   ....[139]....
        /*09b0*/ 	.word	0x00006940
        /*09b4*/ 	.word	0x0000006a
        /*09b8*/ 	.word	0x000001a0
        /*09bc*/ 	.short	0x010a
        /*09be*/ 	.byte	0xff
	.zero		1


	//   ....[140]....
        /*09c0*/ 	.word	0x00006a30
        /*09c4*/ 	.word	0x00000000
        /*09c8*/ 	.word	0x00000140
        /*09cc*/ 	.short	0x010a
        /*09ce*/ 	.byte	0xff
	.zero		1


	//   ....[141]....
        /*09d0*/ 	.word	0x00006b60
        /*09d4*/ 	.word	0x0000006a
        /*09d8*/ 	.word	0x000001a0
        /*09dc*/ 	.short	0x010a
        /*09de*/ 	.byte	0xff
	.zero		1


	//   ....[142]....
        /*09e0*/ 	.word	0x00007670
        /*09e4*/ 	.word	0x00000000
        /*09e8*/ 	.word	0x00000000
        /*09ec*/ 	.short	0x0101
        /*09ee*/ 	.byte	0xff
	.zero		1


	//   ....[143]....
        /*09f0*/ 	.word	0x00007680
        /*09f4*/ 	.word	0x00000002
        /*09f8*/ 	.word	0x00000140
        /*09fc*/ 	.short	0x010a
        /*09fe*/ 	.byte	0xff
	.zero		1


	//   ....[144]....
        /*0a00*/ 	.word	0x00007750
        /*0a04*/ 	.word	0x00000002
        /*0a08*/ 	.word	0x00000140
        /*0a0c*/ 	.short	0x010a
        /*0a0e*/ 	.byte	0xff
	.zero		1


	//   ....[145]....
        /*0a10*/ 	.word	0x00007a50
        /*0a14*/ 	.word	0x0000006a
        /*0a18*/ 	.word	0x00000000
        /*0a1c*/ 	.short	0x0101
        /*0a1e*/ 	.byte	0xff
	.zero		1


	//   ....[146]....
        /*0a20*/ 	.word	0x000083e0
        /*0a24*/ 	.word	0x00000000
        /*0a28*/ 	.word	0x00000000
        /*0a2c*/ 	.short	0x0101
        /*0a2e*/ 	.byte	0xff
	.zero		1


	//   ....[147]....
        /*0a30*/ 	.word	0x00008650
        /*0a34*/ 	.word	0x000000ff
        /*0a38*/ 	.word	0x00000000
        /*0a3c*/ 	.short	0x0101
        /*0a3e*/ 	.byte	0x04
	.zero		1


	//   ....[148]....
        /*0a40*/ 	.word	0x00008670
        /*0a44*/ 	.word	0x00000002
        /*0a48*/ 	.word	0x000001f0
        /*0a4c*/ 	.short	0x010a
        /*0a4e*/ 	.byte	0xff
	.zero		1


	//   ....[149]....
        /*0a50*/ 	.word	0x000086d0
        /*0a54*/ 	.word	0x00000002
        /*0a58*/ 	.word	0x000000a0
        /*0a5c*/ 	.short	0x010a
        /*0a5e*/ 	.byte	0xff
	.zero		1


	//   ....[150]....
        /*0a60*/ 	.word	0x00008730
        /*0a64*/ 	.word	0x00000002
        /*0a68*/ 	.word	0x000000a0
        /*0a6c*/ 	.short	0x010a
        /*0a6e*/ 	.byte	0xff
	.zero		1


	//   ....[151]....
        /*0a70*/ 	.word	0x00008780
        /*0a74*/ 	.word	0x00000002
        /*0a78*/ 	.word	0x00000180
        /*0a7c*/ 	.short	0x010a
        /*0a7e*/ 	.byte	0xff
	.zero		1


	//   ....[152]....
        /*0a80*/ 	.word	0x000087e0
        /*0a84*/ 	.word	0x00000000
        /*0a88*/ 	.word	0x00000000
        /*0a8c*/ 	.short	0x010a
        /*0a8e*/ 	.byte	0xff
	.zero		1


	//   ....[153]....
        /*0a90*/ 	.word	0x00008840
        /*0a94*/ 	.word	0x00000000
        /*0a98*/ 	.word	0x00000000
        /*0a9c*/ 	.short	0x010a
        /*0a9e*/ 	.byte	0xff
	.zero		1


	//   ....[154]....
        /*0aa0*/ 	.word	0x000088a0
        /*0aa4*/ 	.word	0x00000000
        /*0aa8*/ 	.word	0x00000000
        /*0aac*/ 	.short	0x010a
        /*0aae*/ 	.byte	0xff
	.zero		1


	//   ....[155]....
        /*0ab0*/ 	.word	0x00008900
        /*0ab4*/ 	.word	0x00000000
        /*0ab8*/ 	.word	0x00000000
        /*0abc*/ 	.short	0x010a
        /*0abe*/ 	.byte	0xff
	.zero		1


	//   ....[156]....
        /*0ac0*/ 	.word	0x00008960
        /*0ac4*/ 	.word	0x00000000
        /*0ac8*/ 	.word	0x00000000
        /*0acc*/ 	.short	0x010a
        /*0ace*/ 	.byte	0xff
	.zero		1


	//   ....[157]....
        /*0ad0*/ 	.word	0x000089c0
        /*0ad4*/ 	.word	0x00000000
        /*0ad8*/ 	.word	0x00000000
        /*0adc*/ 	.short	0x010a
        /*0ade*/ 	.byte	0xff
	.zero		1


	//   ....[158]....
        /*0ae0*/ 	.word	0x00008a20
        /*0ae4*/ 	.word	0x00000000
        /*0ae8*/ 	.word	0x00000000
        /*0aec*/ 	.short	0x010a
        /*0aee*/ 	.byte	0xff
	.zero		1


	//   ....[159]....
        /*0af0*/ 	.word	0x00008a80
        /*0af4*/ 	.word	0x00000000
        /*0af8*/ 	.word	0x00000000
        /*0afc*/ 	.short	0x010a
        /*0afe*/ 	.byte	0xff
	.zero		1


	//   ....[160]....
        /*0b00*/ 	.word	0x00008ae0
        /*0b04*/ 	.word	0x00000000
        /*0b08*/ 	.word	0x00000000
        /*0b0c*/ 	.short	0x010a
        /*0b0e*/ 	.byte	0xff
	.zero		1


	//   ....[161]....
        /*0b10*/ 	.word	0x00008b40
        /*0b14*/ 	.word	0x00000000
        /*0b18*/ 	.word	0x00000000
        /*0b1c*/ 	.short	0x010a
        /*0b1e*/ 	.byte	0xff
	.zero		1


	//   ....[162]....
        /*0b20*/ 	.word	0x00008ba0
        /*0b24*/ 	.word	0x00000000
        /*0b28*/ 	.word	0x00000000
        /*0b2c*/ 	.short	0x010a
        /*0b2e*/ 	.byte	0xff
	.zero		1


	//   ....[163]....
        /*0b30*/ 	.word	0x00008c00
        /*0b34*/ 	.word	0x00000000
        /*0b38*/ 	.word	0x00000000
        /*0b3c*/ 	.short	0x010a
        /*0b3e*/ 	.byte	0xff
	.zero		1


	//   ....[164]....
        /*0b40*/ 	.word	0x00008c60
        /*0b44*/ 	.word	0x00000000
        /*0b48*/ 	.word	0x00000000
        /*0b4c*/ 	.short	0x010a
        /*0b4e*/ 	.byte	0xff
	.zero		1


	//   ....[165]....
        /*0b50*/ 	.word	0x00008cc0
        /*0b54*/ 	.word	0x00000000
        /*0b58*/ 	.word	0x00000000
        /*0b5c*/ 	.short	0x010a
        /*0b5e*/ 	.byte	0xff
	.zero		1


	//   ....[166]....
        /*0b60*/ 	.word	0x00008d20
        /*0b64*/ 	.word	0x00000000
        /*0b68*/ 	.word	0x00000000
        /*0b6c*/ 	.short	0x010a
        /*0b6e*/ 	.byte	0xff
	.zero		1


	//   ....[167]....
        /*0b70*/ 	.word	0x00008d80
        /*0b74*/ 	.word	0x00000000
        /*0b78*/ 	.word	0x00000000
        /*0b7c*/ 	.short	0x010a
        /*0b7e*/ 	.byte	0xff
	.zero		1


	//   ....[168]....
        /*0b80*/ 	.word	0x00008de0
        /*0b84*/ 	.word	0x00000000
        /*0b88*/ 	.word	0x00000000
        /*0b8c*/ 	.short	0x010a
        /*0b8e*/ 	.byte	0xff
	.zero		1


	//   ....[169]....
        /*0b90*/ 	.word	0x00008e40
        /*0b94*/ 	.word	0x00000000
        /*0b98*/ 	.word	0x00000000
        /*0b9c*/ 	.short	0x010a
        /*0b9e*/ 	.byte	0xff
	.zero		1


	//   ....[170]....
        /*0ba0*/ 	.word	0x00008ea0
        /*0ba4*/ 	.word	0x00000000
        /*0ba8*/ 	.word	0x00000000
        /*0bac*/ 	.short	0x010a
        /*0bae*/ 	.byte	0xff
	.zero		1


	//   ....[171]....
        /*0bb0*/ 	.word	0x00008ef0
        /*0bb4*/ 	.word	0x00000000
        /*0bb8*/ 	.word	0x000001e0
        /*0bbc*/ 	.short	0x010a
        /*0bbe*/ 	.byte	0xff
	.zero		1


	//   ....[172]....
        /*0bc0*/ 	.word	0x00008f50
        /*0bc4*/ 	.word	0x00000000
        /*0bc8*/ 	.word	0x00000190
        /*0bcc*/ 	.short	0x010a
        /*0bce*/ 	.byte	0xff
	.zero		1


	//   ....[173]....
        /*0bd0*/ 	.word	0x00008fa0
        /*0bd4*/ 	.word	0x00000000
        /*0bd8*/ 	.word	0x00000180
        /*0bdc*/ 	.short	0x010a
        /*0bde*/ 	.byte	0xff
	.zero		1


	//   ....[174]....
        /*0be0*/ 	.word	0x00009000
        /*0be4*/ 	.word	0x00000000
        /*0be8*/ 	.word	0x00000190
        /*0bec*/ 	.short	0x010a
        /*0bee*/ 	.byte	0xff
	.zero		1


	//   ....[175]....
        /*0bf0*/ 	.word	0x00009060
        /*0bf4*/ 	.word	0x00000004
        /*0bf8*/ 	.word	0x00000008
        /*0bfc*/ 	.short	0x010a
        /*0bfe*/ 	.byte	0xff
	.zero		1


	//   ....[176]....
        /*0c00*/ 	.word	0x00009140
        /*0c04*/ 	.word	0x00000002
        /*0c08*/ 	.word	0x00000008
        /*0c0c*/ 	.short	0x010a
        /*0c0e*/ 	.byte	0xff
	.zero		1


	//   ....[177]....
        /*0c10*/ 	.word	0x00009190
        /*0c14*/ 	.word	0x00000000
        /*0c18*/ 	.word	0x00000180
        /*0c1c*/ 	.short	0x010a
        /*0c1e*/ 	.byte	0xff
	.zero		1


	//   ....[178]....
        /*0c20*/ 	.word	0x000091f0
        /*0c24*/ 	.word	0x00000000
        /*0c28*/ 	.word	0x000001c0
        /*0c2c*/ 	.short	0x010a
        /*0c2e*/ 	.byte	0xff
	.zero		1


	//   ....[179]....
        /*0c30*/ 	.word	0x00009250
        /*0c34*/ 	.word	0x00000000
        /*0c38*/ 	.word	0x00000000
        /*0c3c*/ 	.short	0x010a
        /*0c3e*/ 	.byte	0xff
	.zero		1


	//   ....[180]....
        /*0c40*/ 	.word	0x000092b0
        /*0c44*/ 	.word	0x00000000
        /*0c48*/ 	.word	0x00000000
        /*0c4c*/ 	.short	0x010a
        /*0c4e*/ 	.byte	0xff
	.zero		1


	//   ....[181]....
        /*0c50*/ 	.word	0x00009310
        /*0c54*/ 	.word	0x00000000
        /*0c58*/ 	.word	0x00000000
        /*0c5c*/ 	.short	0x010a
        /*0c5e*/ 	.byte	0xff
	.zero		1


	//   ....[182]....
        /*0c60*/ 	.word	0x00009370
        /*0c64*/ 	.word	0x00000000
        /*0c68*/ 	.word	0x00000000
        /*0c6c*/ 	.short	0x010a
        /*0c6e*/ 	.byte	0xff
	.zero		1


	//   ....[183]....
        /*0c70*/ 	.word	0x000093d0
        /*0c74*/ 	.word	0x00000000
        /*0c78*/ 	.word	0x00000200
        /*0c7c*/ 	.short	0x010a
        /*0c7e*/ 	.byte	0xff
	.zero		1


	//   ....[184]....
        /*0c80*/ 	.word	0x00009420
        /*0c84*/ 	.word	0x00000000
        /*0c88*/ 	.word	0x00000180
        /*0c8c*/ 	.short	0x010a
        /*0c8e*/ 	.byte	0xff
	.zero		1


	//   ....[185]....
        /*0c90*/ 	.word	0x00009480
        /*0c94*/ 	.word	0x00000000
        /*0c98*/ 	.word	0x00000178
        /*0c9c*/ 	.short	0x010a
        /*0c9e*/ 	.byte	0xff
	.zero		1


	//   ....[186]....
        /*0ca0*/ 	.word	0x000094e0
        /*0ca4*/ 	.word	0x00000000
        /*0ca8*/ 	.word	0x00000158
        /*0cac*/ 	.short	0x010a
        /*0cae*/ 	.byte	0xff
	.zero		1


	//   ....[187]....
        /*0cb0*/ 	.word	0x00009540
        /*0cb4*/ 	.word	0x00000000
        /*0cb8*/ 	.word	0x00000158
        /*0cbc*/ 	.short	0x010a
        /*0cbe*/ 	.byte	0xff
	.zero		1


	//   ....[188]....
        /*0cc0*/ 	.word	0x000095a0
        /*0cc4*/ 	.word	0x00000000
        /*0cc8*/ 	.word	0x00000000
        /*0ccc*/ 	.short	0x010a
        /*0cce*/ 	.byte	0xff
	.zero		1


	//   ....[189]....
        /*0cd0*/ 	.word	0x00009600
        /*0cd4*/ 	.word	0x00000000
        /*0cd8*/ 	.word	0x00000000
        /*0cdc*/ 	.short	0x010a
        /*0cde*/ 	.byte	0xff
	.zero		1


	//   ....[190]....
        /*0ce0*/ 	.word	0x00009650
        /*0ce4*/ 	.word	0x00000000
        /*0ce8*/ 	.word	0x00000180
        /*0cec*/ 	.short	0x010a
        /*0cee*/ 	.byte	0xff
	.zero		1


	//   ....[191]....
        /*0cf0*/ 	.word	0x000096a0
        /*0cf4*/ 	.word	0x00000000
        /*0cf8*/ 	.word	0x00000140
        /*0cfc*/ 	.short	0x010a
        /*0cfe*/ 	.byte	0xff
	.zero		1


	//   ....[192]....
        /*0d00*/ 	.word	0x000096f0
        /*0d04*/ 	.word	0x0000006a
        /*0d08*/ 	.word	0x000001a0
        /*0d0c*/ 	.short	0x010a
        /*0d0e*/ 	.byte	0xff
	.zero		1


	//   ....[193]....
        /*0d10*/ 	.word	0x00009740
        /*0d14*/ 	.word	0x00000002
        /*0d18*/ 	.word	0x00000140
        /*0d1c*/ 	.short	0x010a
        /*0d1e*/ 	.byte	0xff
	.zero		1


	//----- nvinfo : EIATTR_NUM_MBARRIERS
	.align		4
.L_47:
        /*0d20*/ 	.byte	0x03, 0x38
        /*0d22*/ 	.short	0x0041


	//----- nvinfo : EIATTR_EXIT_INSTR_OFFSETS
	.align		4
        /*0d24*/ 	.byte	0x04, 0x1c
        /*0d26*/ 	.short	(.L_49 - .L_48)


	//   ....[0]....
.L_48:
        /*0d28*/ 	.word	0x00003340


	//   ....[1]....
        /*0d2c*/ 	.word	0x00003840


	//   ....[2]....
        /*0d30*/ 	.word	0x000038a0


	//   ....[3]....
        /*0d34*/ 	.word	0x00004b40


	//   ....[4]....
        /*0d38*/ 	.word	0x00005a10


	//   ....[5]....
        /*0d3c*/ 	.word	0x00005a50


	//   ....[6]....
        /*0d40*/ 	.word	0x00008540


	//   ....[7]....
        /*0d44*/ 	.word	0x000085c0


	//   ....[8]....
        /*0d48*/ 	.word	0x000085f0


	//   ....[9]....
        /*0d4c*/ 	.word	0x00008660


	//----- nvinfo : EIATTR_MAX_THREADS
	.align		4
.L_49:
        /*0d50*/ 	.byte	0x04, 0x05
        /*0d52*/ 	.short	(.L_51 - .L_50)
.L_50:
        /*0d54*/ 	.word	0x00000100
        /*0d58*/ 	.word	0x00000001
        /*0d5c*/ 	.word	0x00000001


	//----- nvinfo : EIATTR_CRS_STACK_SIZE
	.align		4
.L_51:
        /*0d60*/ 	.byte	0x04, 0x1e
        /*0d62*/ 	.short	(.L_53 - .L_52)
.L_52:
        /*0d64*/ 	.word	0x00000000


	//----- nvinfo : EIATTR_CBANK_PARAM_SIZE
	.align		4
.L_53:
        /*0d68*/ 	.byte	0x03, 0x19
        /*0d6a*/ 	.short	0x0800


	//----- nvinfo : EIATTR_PARAM_CBANK
	.align		4
        /*0d6c*/ 	.byte	0x04, 0x0a
        /*0d6e*/ 	.short	(.L_55 - .L_54)
	.align		4
.L_54:
        /*0d70*/ 	.word	index@(.nv.constant0._ZN7cutlass13device_kernelINS_4gemm6kernel13GemmUniversalIN4cute5tupleIJiiiiEEENS1_10collective13CollectiveMmaINS1_35MainloopSm100TmaUmmaWarpSpecializedILi20ELi2ELi4ENS5_IJNS4_1CILi2EEENSA_ILi1EEESC_EEEEENS5_IJNSA_ILi256EEENSA_ILi64EEENSA_ILi32EEEEEENS_6half_tENS5_IJlSC_lEEESJ_SK_NS4_8TiledMMAINS4_8MMA_AtomIJNS4_26SM100_MMA_F16BF16_2x1SM_SSISJ_SJ_fLi256ELi64ELNS4_4UMMA5MajorE0ELSP_0ELNSO_7ScaleInE0ELSQ_0EEEEEENS4_6LayoutINS5_IJSC_SC_SC_EEENS5_IJNSA_ILi0EEESV_SV_EEEEENS5_IJNS4_10UnderscoreESY_SY_EEEEENS4_18SM100_TMA_2SM_LOADENS4_14ComposedLayoutINS4_7SwizzleILi2ELi4ELi3EEENS4_18smem_ptr_flag_bitsILi16EEENST_INS5_IJNSA_ILi8EEESH_EEENS5_IJSH_SC_EEEEEEEvNS4_8identityES11_S1B_vS1C_EENS_8epilogue10collective18CollectiveEpilogueINS1E_23Sm100TmaWarpSpecializedILi3ELi2ELi32ELb1ELb0EEEJNS5_IJNSA_ILi128EEESG_SH_EEENS5_IJNST_IS1J_SC_EENST_ISH_SC_EEEEESJ_SK_SJ_SK_NS1E_6fusion15FusionCallbacksIS1I_NS1O_17LinearCombinationISJ_fSJ_fLNS_15FloatRoundStyleE2EEES1K_S1N_JEEENS4_5SM1004TMEM4LOAD26SM100_TMEM_LOAD_32dp32b32xENS4_13SM90_TMA_LOADES1B_NS4_39AutoVectorizingCopyWithAssumedAlignmentILi128EEENS4_14SM90_TMA_STOREES1B_S20_S20_EEEvvEEEEvNT_6ParamsE)
        /*0d74*/ 	.short	0x0380
        /*0d76*/ 	.short	0x0800


	//----- nvinfo : EIATTR_SW_WAR
	.align		4
.L_55:
        /*0d78*/ 	.byte	0x04, 0x36
        /*0d7a*/ 	.short	(.L_57 - .L_56)
.L_56:
        /*0d7c*/ 	.word	0x00000008
.L_57:


//--------------------- .nv.callgraph             --------------------------
	.section	.nv.callgraph,"",@"SHT_CUDA_CALLGRAPH"
	.align	4
	.sectionentsize	8
	.align		4
        /*0000*/ 	.word	0x00000000
	.align		4
        /*0004*/ 	.word	0xffffffff
	.align		4
        /*0008*/ 	.word	index@(_ZN7cutlass13device_kernelINS_4gemm6kernel13GemmUniversalIN4cute5tupleIJiiiiEEENS1_10collective13CollectiveMmaINS1_35MainloopSm100TmaUmmaWarpSpecializedILi20ELi2ELi4ENS5_IJNS4_1CILi2EEENSA_ILi1EEESC_EEEEENS5_IJNSA_ILi256EEENSA_ILi64EEENSA_ILi32EEEEEENS_6half_tENS5_IJlSC_lEEESJ_SK_NS4_8TiledMMAINS4_8MMA_AtomIJNS4_26SM100_MMA_F16BF16_2x1SM_SSISJ_SJ_fLi256ELi64ELNS4_4UMMA5MajorE0ELSP_0ELNSO_7ScaleInE0ELSQ_0EEEEEENS4_6LayoutINS5_IJSC_SC_SC_EEENS5_IJNSA_ILi0EEESV_SV_EEEEENS5_IJNS4_10UnderscoreESY_SY_EEEEENS4_18SM100_TMA_2SM_LOADENS4_14ComposedLayoutINS4_7SwizzleILi2ELi4ELi3EEENS4_18smem_ptr_flag_bitsILi16EEENST_INS5_IJNSA_ILi8EEESH_EEENS5_IJSH_SC_EEEEEEEvNS4_8identityES11_S1B_vS1C_EENS_8epilogue10collective18CollectiveEpilogueINS1E_23Sm100TmaWarpSpecializedILi3ELi2ELi32ELb1ELb0EEEJNS5_IJNSA_ILi128EEESG_SH_EEENS5_IJNST_IS1J_SC_EENST_ISH_SC_EEEEESJ_SK_SJ_SK_NS1E_6fusion15FusionCallbacksIS1I_NS1O_17LinearCombinationISJ_fSJ_fLNS_15FloatRoundStyleE2EEES1K_S1N_JEEENS4_5SM1004TMEM4LOAD26SM100_TMEM_LOAD_32dp32b32xENS4_13SM90_TMA_LOADES1B_NS4_39AutoVectorizingCopyWithAssumedAlignmentILi128EEENS4_14SM90_TMA_STOREES1B_S20_S20_EEEvvEEEEvNT_6ParamsE)
	.align		4
        /*000c*/ 	.word	index@(__assertfail)
	.align		4
        /*0010*/ 	.word	0x00000000
	.align		4
        /*0014*/ 	.word	0xfffffffe
	.align		4
        /*0018*/ 	.word	0x00000000
	.align		4
        /*001c*/ 	.word	0xfffffffd
	.align		4
        /*0020*/ 	.word	0x00000000
	.align		4
        /*0024*/ 	.word	0xfffffffc


//--------------------- .nv.constant4             --------------------------
	.section	.nv.constant4,"a",@progbits
	.align	8
	.align		8
.nv.constant4:
        /*0000*/ 	.dword	__assertfail
	.align		8
        /*0008*/ 	.dword	__unnamed_1
	.align		8
        /*0010*/ 	.dword	__unnamed_2
	.align		8
        /*0018*/ 	.dword	_ZN40_INTERNAL_c137b6b9_4_k_cu_f31bf625_181444cuda3std3__45__cpo5beginE
	.align		8
        /*0020*/ 	.dword	_ZN40_INTERNAL_c137b6b9_4_k_cu_f31bf625_181444cuda3std3__45__cpo3endE
	.align		8
        /*0028*/ 	.dword	_ZN40_INTERNAL_c137b6b9_4_k_cu_f31bf625_181444cuda3std3__45__cpo6cbeginE
	.align		8
        /*0030*/ 	.dword	_ZN40_INTERNAL_c137b6b9_4_k_cu_f31bf625_181444cuda3std3__45__cpo4cendE
	.align		8
        /*0038*/ 	.dword	_ZN40_INTERNAL_c137b6b9_4_k_cu_f31bf625_181444cuda3std3__442_GLOBAL__N__c137b6b9_4_k_cu_f31bf625_181446ignoreE
	.align		8
        /*0040*/ 	.dword	_ZN40_INTERNAL_c137b6b9_4_k_cu_f31bf625_181444cuda3std3__419piecewise_constructE
	.align		8
        /*0048*/ 	.dword	_ZN40_INTERNAL_c137b6b9_4_k_cu_f31bf625_181444cuda3std3__48in_placeE
	.align		8
        /*0050*/ 	.dword	_ZN40_INTERNAL_c137b6b9_4_k_cu_f31bf625_181444cuda3std6ranges3__45__cpo4swapE
	.align		8
        /*0058*/ 	.dword	_ZN40_INTERNAL_c137b6b9_4_k_cu_f31bf625_181444cuda3std6ranges3__45__cpo9iter_moveE
	.align		8
        /*0060*/ 	.dword	_ZN40_INTERNAL_c137b6b9_4_k_cu_f31bf625_181444cute7productE
	.align		8
        /*0068*/ 	.dword	_ZN40_INTERNAL_c137b6b9_4_k_cu_f31bf625_181444cute1_E
	.align		8
        /*0070*/ 	.dword	$str$25
	.align		8
        /*0078*/ 	.dword	$str$26
	.align		8
        /*0080*/ 	.dword	$str$27
	.align		8
        /*0088*/ 	.dword	$str$28


//--------------------- .text._ZN7cutlass13device_kernelINS_4gemm6kernel13GemmUniversalIN4cute5tupleIJiiiiEEENS1_10collective13CollectiveMmaINS1_35MainloopSm100TmaUmmaWarpSpecializedILi20ELi2ELi4ENS5_IJNS4_1CILi2EEENSA_ILi1EEESC_EEEEENS5_IJNSA_ILi256EEENSA_ILi64EEENSA_ILi32EEEEEENS_6half_tENS5_IJlSC_lEEESJ_SK_NS4_8TiledMMAINS4_8MMA_AtomIJNS4_26SM100_MMA_F16BF16_2x1SM_SSISJ_SJ_fLi256ELi64ELNS4_4UMMA5MajorE0ELSP_0ELNSO_7ScaleInE0ELSQ_0EEEEEENS4_6LayoutINS5_IJSC_SC_SC_EEENS5_IJNSA_ILi0EEESV_SV_EEEEENS5_IJNS4_10UnderscoreESY_SY_EEEEENS4_18SM100_TMA_2SM_LOADENS4_14ComposedLayoutINS4_7SwizzleILi2ELi4ELi3EEENS4_18smem_ptr_flag_bitsILi16EEENST_INS5_IJNSA_ILi8EEESH_EEENS5_IJSH_SC_EEEEEEEvNS4_8identityES11_S1B_vS1C_EENS_8epilogue10collective18CollectiveEpilogueINS1E_23Sm100TmaWarpSpecializedILi3ELi2ELi32ELb1ELb0EEEJNS5_IJNSA_ILi128EEESG_SH_EEENS5_IJNST_IS1J_SC_EENST_ISH_SC_EEEEESJ_SK_SJ_SK_NS1E_6fusion15FusionCallbacksIS1I_NS1O_17LinearCombinationISJ_fSJ_fLNS_15FloatRoundStyleE2EEES1K_S1N_JEEENS4_5SM1004TMEM4LOAD26SM100_TMEM_LOAD_32dp32b32xENS4_13SM90_TMA_LOADES1B_NS4_39AutoVectorizingCopyWithAssumedAlignmentILi128EEENS4_14SM90_TMA_STOREES1B_S20_S20_EEEvvEEEEvNT_6ParamsE --------------------------
	.section	.text._ZN7cutlass13device_kernelINS_4gemm6kernel13GemmUniversalIN4cute5tupleIJiiiiEEENS1_10collective13CollectiveMmaINS1_35MainloopSm100TmaUmmaWarpSpecializedILi20ELi2ELi4ENS5_IJNS4_1CILi2EEENSA_ILi1EEESC_EEEEENS5_IJNSA_ILi256EEENSA_ILi64EEENSA_ILi32EEEEEENS_6half_tENS5_IJlSC_lEEESJ_SK_NS4_8TiledMMAINS4_8MMA_AtomIJNS4_26SM100_MMA_F16BF16_2x1SM_SSISJ_SJ_fLi256ELi64ELNS4_4UMMA5MajorE0ELSP_0ELNSO_7ScaleInE0ELSQ_0EEEEEENS4_6LayoutINS5_IJSC_SC_SC_EEENS5_IJNSA_ILi0EEESV_SV_EEEEENS5_IJNS4_10UnderscoreESY_SY_EEEEENS4_18SM100_TMA_2SM_LOADENS4_14ComposedLayoutINS4_7SwizzleILi2ELi4ELi3EEENS4_18smem_ptr_flag_bitsILi16EEENST_INS5_IJNSA_ILi8EEESH_EEENS5_IJSH_SC_EEEEEEEvNS4_8identityES11_S1B_vS1C_EENS_8epilogue10collective18CollectiveEpilogueINS1E_23Sm100TmaWarpSpecializedILi3ELi2ELi32ELb1ELb0EEEJNS5_IJNSA_ILi128EEESG_SH_EEENS5_IJNST_IS1J_SC_EENST_ISH_SC_EEEEESJ_SK_SJ_SK_NS1E_6fusion15FusionCallbacksIS1I_NS1O_17LinearCombinationISJ_fSJ_fLNS_15FloatRoundStyleE2EEES1K_S1N_JEEENS4_5SM1004TMEM4LOAD26SM100_TMEM_LOAD_32dp32b32xENS4_13SM90_TMA_LOADES1B_NS4_39AutoVectorizingCopyWithAssumedAlignmentILi128EEENS4_14SM90_TMA_STOREES1B_S20_S20_EEEvvEEEEvNT_6ParamsE,"ax",@progbits
	.align	128
.text._ZN7cutlass13device_kernelINS_4gemm6kernel13GemmUniversalIN4cute5tupleIJiiiiEEENS1_10collective13CollectiveMmaINS1_35MainloopSm100TmaUmmaWarpSpecializedILi20ELi2ELi4ENS5_IJNS4_1CILi2EEENSA_ILi1EEESC_EEEEENS5_IJNSA_ILi256EEENSA_ILi64EEENSA_ILi32EEEEEENS_6half_tENS5_IJlSC_lEEESJ_SK_NS4_8TiledMMAINS4_8MMA_AtomIJNS4_26SM100_MMA_F16BF16_2x1SM_SSISJ_SJ_fLi256ELi64ELNS4_4UMMA5MajorE0ELSP_0ELNSO_7ScaleInE0ELSQ_0EEEEEENS4_6LayoutINS5_IJSC_SC_SC_EEENS5_IJNSA_ILi0EEESV_SV_EEEEENS5_IJNS4_10UnderscoreESY_SY_EEEEENS4_18SM100_TMA_2SM_LOADENS4_14ComposedLayoutINS4_7SwizzleILi2ELi4ELi3EEENS4_18smem_ptr_flag_bitsILi16EEENST_INS5_IJNSA_ILi8EEESH_EEENS5_IJSH_SC_EEEEEEEvNS4_8identityES11_S1B_vS1C_EENS_8epilogue10collective18CollectiveEpilogueINS1E_23Sm100TmaWarpSpecializedILi3ELi2ELi32ELb1ELb0EEEJNS5_IJNSA_ILi128EEESG_SH_EEENS5_IJNST_IS1J_SC_EENST_ISH_SC_EEEEESJ_SK_SJ_SK_NS1E_6fusion15FusionCallbacksIS1I_NS1O_17LinearCombinationISJ_fSJ_fLNS_15FloatRoundStyleE2EEES1K_S1N_JEEENS4_5SM1004TMEM4LOAD26SM100_TMEM_LOAD_32dp32b32xENS4_13SM90_TMA_LOADES1B_NS4_39AutoVectorizingCopyWithAssumedAlignmentILi128EEENS4_14SM90_TMA_STOREES1B_S20_S20_EEEvvEEEEvNT_6ParamsE:
        .type           _ZN7cutlass13device_kernelINS_4gemm6kernel13GemmUniversalIN4cute5tupleIJiiiiEEENS1_10collective13CollectiveMmaINS1_35MainloopSm100TmaUmmaWarpSpecializedILi20ELi2ELi4ENS5_IJNS4_1CILi2EEENSA_ILi1EEESC_EEEEENS5_IJNSA_ILi256EEENSA_ILi64EEENSA_ILi32EEEEEENS_6half_tENS5_IJlSC_lEEESJ_SK_NS4_8TiledMMAINS4_8MMA_AtomIJNS4_26SM100_MMA_F16BF16_2x1SM_SSISJ_SJ_fLi256ELi64ELNS4_4UMMA5MajorE0ELSP_0ELNSO_7ScaleInE0ELSQ_0EEEEEENS4_6LayoutINS5_IJSC_SC_SC_EEENS5_IJNSA_ILi0EEESV_SV_EEEEENS5_IJNS4_10UnderscoreESY_SY_EEEEENS4_18SM100_TMA_2SM_LOADENS4_14ComposedLayoutINS4_7SwizzleILi2ELi4ELi3EEENS4_18smem_ptr_flag_bitsILi16EEENST_INS5_IJNSA_ILi8EEESH_EEENS5_IJSH_SC_EEEEEEEvNS4_8identityES11_S1B_vS1C_EENS_8epilogue10collective18CollectiveEpilogueINS1E_23Sm100TmaWarpSpecializedILi3ELi2ELi32ELb1ELb0EEEJNS5_IJNSA_ILi128EEESG_SH_EEENS5_IJNST_IS1J_SC_EENST_ISH_SC_EEEEESJ_SK_SJ_SK_NS1E_6fusion15FusionCallbacksIS1I_NS1O_17LinearCombinationISJ_fSJ_fLNS_15FloatRoundStyleE2EEES1K_S1N_JEEENS4_5SM1004TMEM4LOAD26SM100_TMEM_LOAD_32dp32b32xENS4_13SM90_TMA_LOADES1B_NS4_39AutoVectorizingCopyWithAssumedAlignmentILi128EEENS4_14SM90_TMA_STOREES1B_S20_S20_EEEvvEEEEvNT_6ParamsE,@function
        .size           _ZN7cutlass13device_kernelINS_4gemm6kernel13GemmUniversalIN4cute5tupleIJiiiiEEENS1_10collective13CollectiveMmaINS1_35MainloopSm100TmaUmmaWarpSpecializedILi20ELi2ELi4ENS5_IJNS4_1CILi2EEENSA_ILi1EEESC_EEEEENS5_IJNSA_ILi256EEENSA_ILi64EEENSA_ILi32EEEEEENS_6half_tENS5_IJlSC_lEEESJ_SK_NS4_8TiledMMAINS4_8MMA_AtomIJNS4_26SM100_MMA_F16BF16_2x1SM_SSISJ_SJ_fLi256ELi64ELNS4_4UMMA5MajorE0ELSP_0ELNSO_7ScaleInE0ELSQ_0EEEEEENS4_6LayoutINS5_IJSC_SC_SC_EEENS5_IJNSA_ILi0EEESV_SV_EEEEENS5_IJNS4_10UnderscoreESY_SY_EEEEENS4_18SM100_TMA_2SM_LOADENS4_14ComposedLayoutINS4_7SwizzleILi2ELi4ELi3EEENS4_18smem_ptr_flag_bitsILi16EEENST_INS5_IJNSA_ILi8EEESH_EEENS5_IJSH_SC_EEEEEEEvNS4_8identityES11_S1B_vS1C_EENS_8epilogue10collective18CollectiveEpilogueINS1E_23Sm100TmaWarpSpecializedILi3ELi2ELi32ELb1ELb0EEEJNS5_IJNSA_ILi128EEESG_SH_EEENS5_IJNST_IS1J_SC_EENST_ISH_SC_EEEEESJ_SK_SJ_SK_NS1E_6fusion15FusionCallbacksIS1I_NS1O_17LinearCombinationISJ_fSJ_fLNS_15FloatRoundStyleE2EEES1K_S1N_JEEENS4_5SM1004TMEM4LOAD26SM100_TMEM_LOAD_32dp32b32xENS4_13SM90_TMA_LOADES1B_NS4_39AutoVectorizingCopyWithAssumedAlignmentILi128EEENS4_14SM90_TMA_STOREES1B_S20_S20_EEEvvEEEEvNT_6ParamsE,(.L_x_224 - _ZN7cutlass13device_kernelINS_4gemm6kernel13GemmUniversalIN4cute5tupleIJiiiiEEENS1_10collective13CollectiveMmaINS1_35MainloopSm100TmaUmmaWarpSpecializedILi20ELi2ELi4ENS5_IJNS4_1CILi2EEENSA_ILi1EEESC_EEEEENS5_IJNSA_ILi256EEENSA_ILi64EEENSA_ILi32EEEEEENS_6half_tENS5_IJlSC_lEEESJ_SK_NS4_8TiledMMAINS4_8MMA_AtomIJNS4_26SM100_MMA_F16BF16_2x1SM_SSISJ_SJ_fLi256ELi64ELNS4_4UMMA5MajorE0ELSP_0ELNSO_7ScaleInE0ELSQ_0EEEEEENS4_6LayoutINS5_IJSC_SC_SC_EEENS5_IJNSA_ILi0EEESV_SV_EEEEENS5_IJNS4_10UnderscoreESY_SY_EEEEENS4_18SM100_TMA_2SM_LOADENS4_14ComposedLayoutINS4_7SwizzleILi2ELi4ELi3EEENS4_18smem_ptr_flag_bitsILi16EEENST_INS5_IJNSA_ILi8EEESH_EEENS5_IJSH_SC_EEEEEEEvNS4_8identityES11_S1B_vS1C_EENS_8epilogue10collective18CollectiveEpilogueINS1E_23Sm100TmaWarpSpecializedILi3ELi2ELi32ELb1ELb0EEEJNS5_IJNSA_ILi128EEESG_SH_EEENS5_IJNST_IS1J_SC_EENST_ISH_SC_EEEEESJ_SK_SJ_SK_NS1E_6fusion15FusionCallbacksIS1I_NS1O_17LinearCombinationISJ_fSJ_fLNS_15FloatRoundStyleE2EEES1K_S1N_JEEENS4_5SM1004TMEM4LOAD26SM100_TMEM_LOAD_32dp32b32xENS4_13SM90_TMA_LOADES1B_NS4_39AutoVectorizingCopyWithAssumedAlignmentILi128EEENS4_14SM90_TMA_STOREES1B_S20_S20_EEEvvEEEEvNT_6ParamsE)
        .other          _ZN7cutlass13device_kernelINS_4gemm6kernel13GemmUniversalIN4cute5tupleIJiiiiEEENS1_10collective13CollectiveMmaINS1_35MainloopSm100TmaUmmaWarpSpecializedILi20ELi2ELi4ENS5_IJNS4_1CILi2EEENSA_ILi1EEESC_EEEEENS5_IJNSA_ILi256EEENSA_ILi64EEENSA_ILi32EEEEEENS_6half_tENS5_IJlSC_lEEESJ_SK_NS4_8TiledMMAINS4_8MMA_AtomIJNS4_26SM100_MMA_F16BF16_2x1SM_SSISJ_SJ_fLi256ELi64ELNS4_4UMMA5MajorE0ELSP_0ELNSO_7ScaleInE0ELSQ_0EEEEEENS4_6LayoutINS5_IJSC_SC_SC_EEENS5_IJNSA_ILi0EEESV_SV_EEEEENS5_IJNS4_10UnderscoreESY_SY_EEEEENS4_18SM100_TMA_2SM_LOADENS4_14ComposedLayoutINS4_7SwizzleILi2ELi4ELi3EEENS4_18smem_ptr_flag_bitsILi16EEENST_INS5_IJNSA_ILi8EEESH_EEENS5_IJSH_SC_EEEEEEEvNS4_8identityES11_S1B_vS1C_EENS_8epilogue10collective18CollectiveEpilogueINS1E_23Sm100TmaWarpSpecializedILi3ELi2ELi32ELb1ELb0EEEJNS5_IJNSA_ILi128EEESG_SH_EEENS5_IJNST_IS1J_SC_EENST_ISH_SC_EEEEESJ_SK_SJ_SK_NS1E_6fusion15FusionCallbacksIS1I_NS1O_17LinearCombinationISJ_fSJ_fLNS_15FloatRoundStyleE2EEES1K_S1N_JEEENS4_5SM1004TMEM4LOAD26SM100_TMEM_LOAD_32dp32b32xENS4_13SM90_TMA_LOADES1B_NS4_39AutoVectorizingCopyWithAssumedAlignmentILi128EEENS4_14SM90_TMA_STOREES1B_S20_S20_EEEvvEEEEvNT_6ParamsE,@"STO_CUDA_ENTRY STV_DEFAULT"
_ZN7cutlass13device_kernelINS_4gemm6kernel13GemmUniversalIN4cute5tupleIJiiiiEEENS1_10collective13CollectiveMmaINS1_35MainloopSm100TmaUmmaWarpSpecializedILi20ELi2ELi4ENS5_IJNS4_1CILi2EEENSA_ILi1EEESC_EEEEENS5_IJNSA_ILi256EEENSA_ILi64EEENSA_ILi32EEEEEENS_6half_tENS5_IJlSC_lEEESJ_SK_NS4_8TiledMMAINS4_8MMA_AtomIJNS4_26SM100_MMA_F16BF16_2x1SM_SSISJ_SJ_fLi256ELi64ELNS4_4UMMA5MajorE0ELSP_0ELNSO_7ScaleInE0ELSQ_0EEEEEENS4_6LayoutINS5_IJSC_SC_SC_EEENS5_IJNSA_ILi0EEESV_SV_EEEEENS5_IJNS4_10UnderscoreESY_SY_EEEEENS4_18SM100_TMA_2SM_LOADENS4_14ComposedLayoutINS4_7SwizzleILi2ELi4ELi3EEENS4_18smem_ptr_flag_bitsILi16EEENST_INS5_IJNSA_ILi8EEESH_EEENS5_IJSH_SC_EEEEEEEvNS4_8identityES11_S1B_vS1C_EENS_8epilogue10collective18CollectiveEpilogueINS1E_23Sm100TmaWarpSpecializedILi3ELi2ELi32ELb1ELb0EEEJNS5_IJNSA_ILi128EEESG_SH_EEENS5_IJNST_IS1J_SC_EENST_ISH_SC_EEEEESJ_SK_SJ_SK_NS1E_6fusion15FusionCallbacksIS1I_NS1O_17LinearCombinationISJ_fSJ_fLNS_15FloatRoundStyleE2EEES1K_S1N_JEEENS4_5SM1004TMEM4LOAD26SM100_TMEM_LOAD_32dp32b32xENS4_13SM90_TMA_LOADES1B_NS4_39AutoVectorizingCopyWithAssumedAlignmentILi128EEENS4_14SM90_TMA_STOREES1B_S20_S20_EEEvvEEEEvNT_6ParamsE:
[----:B------:R-:W1:Y:S01]  /*0000*/  LDC R1, c[0x0][0x37c] ;  /* 0x0000df00ff017b82 */ /* 0x000e620000000800 */
[----:B------:R-:W2:Y:S01]  /*0010*/  S2R R97, SR_TID.X ;  /* 0x0000000000617919 */ /* 0x000ea20000002100 */
[----:B------:R-:W3:Y:S06]  /*0020*/  LDCU.64 UR6, c[0x0][0x890] ;  /* 0x00011200ff0677ac */ /* 0x000eec0008000a00 */
[----:B------:R-:W4:Y:S01]  /*0030*/  S2UR UR37, SR_CgaCtaId ;  /* 0x00000000002579c3 */ /* 0x000f220000008800 */
[----:B------:R-:W-:Y:S02]  /*0040*/  PRMT R92, RZ, 0x7610, R92 ;  /* 0x00007610ff5c7816 */ /* 0x000fe4000000005c */
[----:B------:R-:W-:Y:S01]  /*0050*/  ELECT P1, URZ, PT ;  /* 0x0000000000ff782f */ /* 0x000fe20003820000 */
[----:B------:R-:W1:Y:S01]  /*0060*/  LDCU.64 UR46, c[0x0][0x358] ;  /* 0x00006b00ff2e77ac */ /* 0x000e620008000a00 */
[----:B---3--:R-:W-:-:S04]  /*0070*/  UISETP.NE.U32.AND UP0, UPT, UR6, URZ, UPT ;  /* 0x000000ff0600728c */ /* 0x008fc8000bf05070 */
[----:B------:R-:W-:Y:S02]  /*0080*/  UISETP.NE.AND.EX UP0, UPT, UR7, URZ, UPT, UP0 ;  /* 0x000000ff0700728c */ /* 0x000fe4000bf05300 */
[----:B----4-:R-:W-:Y:S02]  /*0090*/  ULOP3.LUT UR5, UR37, 0x1, URZ, 0xc0, !UPT ;  /* 0x0000000125057892 */ /* 0x010fe4000f8ec0ff */
[----:B------:R-:W-:Y:S01]  /*00a0*/  ULOP3.LUT UR4, UR37, 0x1, URZ, 0x3c, !UPT ;  /* 0x0000000125047892 */ /* 0x000fe2000f8e3cff */
[----:B--2---:R-:W-:-:S05]  /*00b0*/  SHF.R.U32.HI R96, RZ, 0x5, R97 ;  /* 0x00000005ff607819 */ /* 0x004fca0000011661 */
[----:B------:R-:W2:Y:S02]  /*00c0*/  SHFL.IDX PT, R0, R96, RZ, 0x1f ;  /* 0x00001fff60007589 */ /* 0x000ea400000e0000 */
[----:B--2---:R-:W-:Y:S01]  /*00d0*/  R2UR UR10, R0 ;  /* 0x00000000000a72ca */ /* 0x004fe200000e0000 */
[----:B-1----:R-:W-:-:S14]  /*00e0*/  BRA.U UP0, `(.L_x_0) ;  /* 0x00000001002c7547 */ /* 0x002fdc000b800000 */
[----:B------:R-:W1:Y:S02]  /*00f0*/  LDCU.64 UR8, c[0x0][0x888] ;  /* 0x00011100ff0877ac */ /* 0x000e640008000a00 */
[----:B-1----:R-:W-:-:S04]  /*0100*/  UISETP.NE.U32.AND UP0, UPT, UR8, URZ, UPT ;  /* 0x000000ff0800728c */ /* 0x002fc8000bf05070 */
[----:B------:R-:W-:-:S09]  /*0110*/  UISETP.NE.AND.EX UP0, UPT, UR9, URZ, UPT, UP0 ;  /* 0x000000ff0900728c */ /* 0x000fd2000bf05300 */
[----:B------:R-:W-:Y:S05]  /*0120*/  BRA.U !UP0, `(.L_x_1) ;  /* 0x0000000108107547 */ /* 0x000fea000b800000 */
[----:B------:R-:W1:Y:S02]  /*0130*/  LDC.64 R2, c[0x0][0x888] ;  /* 0x00022200ff027b82 */ /* 0x000e640000000a00 */
[----:B-1----:R1:W5:Y:S01]  /*0140*/  LDG.E R49, desc[UR46][R2.64] ;  /* 0x0000002e02317981 */ /* 0x002362000c1e1900 */
[----:B------:R-:W-:Y:S01]  /*0150*/  HFMA2 R92, -RZ, RZ, 0, 5.9604644775390625e-08 ;  /* 0x00000001ff5c7431 */ /* 0x000fe200000001ff */
[----:B------:R-:W-:Y:S05]  /*0160*/  BRA `(.L_x_0) ;  /* 0x00000000000c7947 */ /* 0x000fea0003800000 */
.L_x_1:
[----:B------:R-:W1:Y:S01]  /*0170*/  LDCU UR8, c[0x0][0x880] ;  /* 0x00011000ff0877ac */ /* 0x000e620008000800 */
[----:B------:R-:W-:Y:S01]  /*0180*/  HFMA2 R92, -RZ, RZ, 0, 5.9604644775390625e-08 ;  /* 0x00000001ff5c7431 */ /* 0x000fe200000001ff */
[----:B-1----:R-:W-:-:S07]  /*0190*/  MOV R49, UR8 ;  /* 0x0000000800317c02 */ /* 0x002fce0008000f00 */
.L_x_0:
[----:B------:R-:W2:Y:S02]  /*01a0*/  LDCU.64 UR8, c[0x0][0x8b0] ;  /* 0x00011600ff0877ac */ /* 0x000ea40008000a00 */
[----:B--2---:R-:W-:-:S04]  /*01b0*/  UISETP.NE.U32.AND UP0, UPT, UR8, URZ, UPT ;  /* 0x000000ff0800728c */ /* 0x004fc8000bf05070 */
[----:B------:R-:W-:-:S09]  /*01c0*/  UISETP.NE.AND.EX UP0, UPT, UR9, URZ, UPT, UP0 ;  /* 0x000000ff0900728c */ /* 0x000fd2000bf05300 */
[----:B------:R-:W-:Y:S05]  /*01d0*/  BRA.U UP0, `(.L_x_2) ;  /* 0x0000000100247547 */ /* 0x000fea000b800000 */
[----:B------:R-:W2:Y:S02]  /*01e0*/  LDCU.64 UR8, c[0x0][0x8a8] ;  /* 0x00011500ff0877ac */ /* 0x000ea40008000a00 */
[----:B--2---:R-:W-:-:S04]  /*01f0*/  UISETP.NE.U32.AND UP0, UPT, UR8, URZ, UPT ;  /* 0x000000ff0800728c */ /* 0x004fc8000bf05070 */
[----:B------:R-:W-:-:S09]  /*0200*/  UISETP.NE.AND.EX UP0, UPT, UR9, URZ, UPT, UP0 ;  /* 0x000000ff0900728c */ /* 0x000fd2000bf05300 */
[----:B------:R-:W-:Y:S05]  /*0210*/  BRA.U !UP0, `(.L_x_3) ;  /* 0x00000001080c7547 */ /* 0x000fea000b800000 */
[----:B-1----:R-:W1:Y:S02]  /*0220*/  LDC.64 R2, c[0x0][0x8a8] ;  /* 0x00022a00ff027b82 */ /* 0x002e640000000a00 */
[----:B-1----:R2:W5:Y:S01]  /*0230*/  LDG.E R47, desc[UR46][R2.64] ;  /* 0x0000002e022f7981 */ /* 0x002562000c1e1900 */
[----:B------:R-:W-:Y:S05]  /*0240*/  BRA `(.L_x_2) ;  /* 0x0000000000087947 */ /* 0x000fea0003800000 */
.L_x_3:
[----:B------:R-:W2:Y:S02]  /*0250*/  LDCU UR8, c[0x0][0x8a0] ;  /* 0x00011400ff0877ac */ /* 0x000ea40008000800 */
[----:B--2---:R-:W-:Y:S02]  /*0260*/  MOV R47, UR8 ;  /* 0x00000008002f7c02 */ /* 0x004fe40008000f00 */
.L_x_2:
[----:B------:R-:W-:Y:S01]  /*0270*/  IMAD.U32 R0, RZ, RZ, UR10 ;  /* 0x0000000aff007e24 */ /* 0x000fe2000f8e00ff */
[----:B------:R-:W-:Y:S04]  /*0280*/  BSSY.RECONVERGENT B0, `(.L_x_4) ;  /* 0x000000c000007945 */ /* 0x000fe80003800200 */
[C---:B------:R-:W-:Y:S02]  /*0290*/  ISETP.NE.OR P2, PT, R0.reuse, 0x1, !P1 ;  /* 0x000000010000780c */ /* 0x040fe40004f45670 */
[----:B------:R-:W-:-:S11]  /*02a0*/  ISETP.NE.OR P0, PT, R0, 0x3, !P1 ;  /* 0x000000030000780c */ /* 0x000fd60004f05670 */
[----:B------:R-:W-:Y:S05]  /*02b0*/  @P2 BRA `(.L_x_5) ;  /* 0x0000000000202947 */ /* 0x000fea0003800000 */
[----:B------:R-:W3:Y:S02]  /*02c0*/  LDCU.64 UR8, c[0x0][0x348] ;  /* 0x00006900ff0877ac */ /* 0x000ee40008000a00 */
[----:B---3--:R-:W-:Y:S02]  /*02d0*/  UIADD3 UR12, UP1, UPT, UR8, 0x80, URZ ;  /* 0x00000080080c7890 */ /* 0x008fe4000ff3e0ff */
[----:B------:R-:W-:Y:S02]  /*02e0*/  UIADD3 UR8, UP0, UPT, UR8, 0x180, URZ ;  /* 0x0000018008087890 */ /* 0x000fe4000ff1e0ff */
[----:B------:R-:W-:Y:S02]  /*02f0*/  UIADD3.X UR13, UPT, UPT, URZ, UR9, URZ, UP1, !UPT ;  /* 0x00000009ff0d7290 */ /* 0x000fe40008ffe4ff */
[----:B------:R-:W-:-:S07]  /*0300*/  UIADD3.X UR9, UPT, UPT, URZ, UR9, URZ, UP0, !UPT ;  /* 0x00000009ff097290 */ /* 0x000fce00087fe4ff */
[----:B------:R3:W-:Y:S02]  /*0310*/  UTMACCTL.PF [UR12] ;  /* 0x000000000c0079b9 */ /* 0x0007e40008040000 */
[----:B------:R3:W-:Y:S02]  /*0320*/  UTMACCTL.PF [UR8] ;  /* 0x00000000080079b9 */ /* 0x0007e40008040000 */
[----:B---3--:R-:W-:Y:S01]  /*0330*/  NOP ;  /* 0x0000000000007918 */ /* 0x008fe20000000000 */
.L_x_5:
[----:B------:R-:W-:Y:S05]  /*0340*/  BSYNC.RECONVERGENT B0 ;  /* 0x0000000000007941 */ /* 0x000fea0003800200 */
.L_x_4:
[----:B------:R-:W-:Y:S04]  /*0350*/  BSSY.RECONVERGENT B0, `(.L_x_6) ;  /* 0x000000a000007945 */ /* 0x000fe80003800200 */
        /* <DEDUP_REMOVED lines=9> */
.L_x_7:
[----:B------:R-:W-:Y:S05]  /*03f0*/  BSYNC.RECONVERGENT B0 ;  /* 0x0000000000007941 */ /* 0x000fea0003800200 */
.L_x_6:
[----:B------:R-:W3:Y:S01]  /*0400*/  LDCU.64 UR8, c[0x0][0x888] ;  /* 0x00011100ff0877ac */ /* 0x000ee20008000a00 */
[----:B------:R-:W-:Y:S02]  /*0410*/  UISETP.EQ.U32.AND UP1, UPT, UR6, URZ, UPT ;  /* 0x000000ff0600728c */ /* 0x000fe4000bf22070 */
[----:B------:R-:W-:Y:S02]  /*0420*/  UPLOP3.LUT UP5, UPT, UPT, UPT, UPT, 0x80, 0x8 ;  /* 0x000000000008789c */ /* 0x000fe40003faf070 */
[----:B---3--:R-:W-:-:S04]  /*0430*/  UISETP.NE.U32.AND UP0, UPT, UR8, URZ, UPT ;  /* 0x000000ff0800728c */ /* 0x008fc8000bf05070 */
[----:B------:R-:W-:-:S04]  /*0440*/  UISETP.NE.AND.EX UP0, UPT, UR9, URZ, UPT, UP0 ;  /* 0x000000ff0900728c */ /* 0x000fc8000bf05300 */
[----:B------:R-:W-:-:S04]  /*0450*/  UISETP.EQ.OR.EX UP2, UPT, UR7, URZ, !UP0, UP1 ;  /* 0x000000ff0700728c */ /* 0x000fc8000c742710 */
[----:B------:R-:W-:-:S05]  /*0460*/  UP2UR UR53, UPR, URZ, 0x4 ;  /* 0x00000004ff357883 */ /* 0x000fca0008000000 */
[----:B------:R-:W-:Y:S07]  /*0470*/  BRA.U !UP2, `(.L_x_8) ;  /* 0x000000010a207547 */ /* 0x000fee000b800000 */
[----:B------:R-:W-:Y:S01]  /*0480*/  UISETP.NE.U32.AND UP2, UPT, UR6, URZ, UPT ;  /* 0x000000ff0600728c */ /* 0x000fe2000bf45070 */
[----:B-----5:R-:W-:Y:S01]  /*0490*/  FSETP.NEU.AND P0, PT, R49, RZ, PT ;  /* 0x000000ff3100720b */ /* 0x020fe20003f0d000 */
[----:B------:R-:W-:Y:S02]  /*04a0*/  USEL UR6, URZ, 0xffffffff, UP0 ;  /* 0xffffffffff067887 */ /* 0x000fe40008000000 */
[----:B------:R-:W-:-:S10]  /*04b0*/  UISETP.NE.AND.EX UP2, UPT, UR7, URZ, UPT, UP2 ;  /* 0x000000ff0700728c */ /* 0x000fd4000bf45320 */
[----:B------:R-:W-:Y:S01]  /*04c0*/  VOTEU.ANY UP1, P0 ;  /* 0x0000000000ff7886 */ /* 0x000fe20000020100 */
[----:B------:R-:W-:-:S04]  /*04d0*/  @!UP2 USEL UR6, URZ, 0xffffffff, UP1 ;  /* 0xffffffffff06a887 */ /* 0x000fc80008800000 */
[----:B------:R-:W-:-:S04]  /*04e0*/  ULOP3.LUT UR6, UR6, 0x1, URZ, 0xc0, !UPT ;  /* 0x0000000106067892 */ /* 0x000fc8000f8ec0ff */
[----:B------:R-:W-:-:S11]  /*04f0*/  UISETP.NE.U32.AND UP5, UPT, UR6, 0x1, UPT ;  /* 0x000000010600788c */ /* 0x000fd6000bfa5070 */
.L_x_8:
[----:B------:R-:W3:Y:S01]  /*0500*/  SHFL.IDX PT, R0, R96, RZ, 0x1f ;  /* 0x00001fff60007589 */ /* 0x000ee200000e0000 */
[----:B------:R-:W-:-:S04]  /*0510*/  UISETP.NE.AND UP1, UPT, UR10, 0x2, UPT ;  /* 0x000000020a00788c */ /* 0x000fc8000bf25270 */
[----:B------:R-:W-:Y:S02]  /*0520*/  UISETP.EQ.AND UP2, UPT, UR5, URZ, !UP1 ;  /* 0x000000ff0500728c */ /* 0x000fe4000cf42270 */
[----:B------:R-:W-:-:S04]  /*0530*/  USEL UR7, URZ, 0x1, UP1 ;  /* 0x00000001ff077887 */ /* 0x000fc80008800000 */
[----:B------:R-:W-:Y:S02]  /*0540*/  PLOP3.LUT P5, PT, P1, PT, UP2, 0x80, 0x8 ;  /* 0x000000000008781c */ /* 0x000fe40000faf028 */
[----:B---3--:R-:W-:-:S13]  /*0550*/  ISETP.NE.AND P0, PT, R0, RZ, PT ;  /* 0x000000ff0000720c */ /* 0x008fda0003f05270 */
[----:B------:R-:W-:Y:S05]  /*0560*/  @P0 BRA `(.L_x_9) ;  /* 0x0000000000d00947 */ /* 0x000fea0003800000 */
[----:B------:R-:W-:Y:S01]  /*0570*/  ELECT P0, URZ, PT ;  /* 0x0000000000ff782f */ /* 0x000fe20003800000 */
[----:B------:R-:W-:-:S12]  /*0580*/  BSSY.RECONVERGENT B0, `(.L_x_9) ;  /* 0x0000032000007945 */ /* 0x000fd80003800200 */
[----:B------:R-:W-:Y:S05]  /*0590*/  @!P0 BRA `(.L_x_10) ;  /* 0x0000000000c08947 */ /* 0x000fea0003800000 */
[----:B------:R-:W-:Y:S01]  /*05a0*/  UMOV UR8, 0x400 ;  /* 0x0000040000087882 */ /* 0x000fe20000000000 */
[----:B------:R-:W-:Y:S01]  /*05b0*/  UMOV UR6, 0x1 ;  /* 0x0000000100067882 */ /* 0x000fe20000000000 */
[----:B------:R-:W-:Y:S02]  /*05c0*/  ULEA UR8, UR37, UR8, 0x18 ;  /* 0x0000000825087291 */ /* 0x000fe4000f8ec0ff */
[----:B------:R-:W-:-:S04]  /*05d0*/  UIADD3 UR12, UPT, UPT, -UR6, 0x100000, URZ ;  /* 0x00100000060c7890 */ /* 0x000fc8000fffe1ff */
[----:B------:R-:W-:Y:S02]  /*05e0*/  USHF.L.U32 UR13, UR12, 0xb, URZ ;  /* 0x0000000b0c0d7899 */ /* 0x000fe400080006ff */
[----:B------:R-:W-:Y:S01]  /*05f0*/  USHF.L.U32 UR12, UR12, 0x1, URZ ;  /* 0x000000010c0c7899 */ /* 0x000fe200080006ff */
[----:B------:R-:W3:Y:S11]  /*0600*/  FENCE.VIEW.ASYNC.S ;  /* 0x00000000000073c6 */ /* 0x000ef60000000000 */
[----:B---3--:R3:W4:Y:S01]  /*0610*/  SYNCS.EXCH.64 URZ, [UR8], UR12 ;  /* 0x0000000c08ff75b2 */ /* 0x0087220008000100 */
[----:B------:R3:W1:Y:S01]  /*0620*/  SYNCS.EXCH.64 URZ, [UR8+0xa0], UR12 ;  /* 0x0000a00c08ff75b2 */ /* 0x0006620008000100 */
        /* <DEDUP_REMOVED lines=37> */
[----:B------:R3:W1:Y:S02]  /*0880*/  SYNCS.EXCH.64 URZ, [UR8+0x138], UR12 ;  /* 0x0001380c08ff75b2 */ /* 0x0006640008000100 */
[----:B---34-:R-:W-:Y:S01]  /*0890*/  NOP ;  /* 0x0000000000007918 */ /* 0x018fe20000000000 */
.L_x_10:
[----:B------:R-:W-:Y:S05]  /*08a0*/  BSYNC.RECONVERGENT B0 ;  /* 0x0000000000007941 */ /* 0x000fea0003800200 */
.L_x_9:
[----:B------:R-:W3:Y:S01]  /*08b0*/  SHFL.IDX PT, R0, R96, RZ, 0x1f ;  /* 0x00001fff60007589 */ /* 0x000ee200000e0000 */
[----:B------:R-:W-:Y:S01]  /*08c0*/  NOP ;  /* 0x0000000000007918 */ /* 0x000fe20000000000 */
[----:B---3--:R-:W-:-:S13]  /*08d0*/  ISETP.NE.AND P0, PT, R0, 0x1, PT ;  /* 0x000000010000780c */ /* 0x008fda0003f05270 */
[----:B------:R-:W-:Y:S05]  /*08e0*/  @P0 BRA `(.L_x_11) ;  /* 0x00000000004c0947 */ /* 0x000fea0003800000 */
[----:B------:R-:W-:Y:S01]  /*08f0*/  UMOV UR9, 0x400 ;  /* 0x0000040000097882 */ /* 0x000fe20000000000 */
[----:B------:R-:W-:Y:S01]  /*0900*/  UMOV UR8, 0x20 ;  /* 0x0000002000087882 */ /* 0x000fe20000000000 */
[----:B------:R-:W-:Y:S01]  /*0910*/  UMOV UR6, 0x80 ;  /* 0x0000008000067882 */ /* 0x000fe20000000000 */
[----:B------:R-:W-:Y:S02]  /*0920*/  ULEA UR9, UR37, UR9, 0x18 ;  /* 0x0000000925097291 */ /* 0x000fe4000f8ec0ff */
[----:B------:R-:W-:-:S04]  /*0930*/  UIADD3 UR12, UPT, UPT, -UR8, 0x100000, URZ ;  /* 0x00100000080c7890 */ /* 0x000fc8000fffe1ff */
[----:B------:R-:W-:Y:S02]  /*0940*/  USHF.L.U32 UR13, UR12, 0xb, URZ ;  /* 0x0000000b0c0d7899 */ /* 0x000fe400080006ff */
[----:B------:R-:W-:Y:S02]  /*0950*/  USHF.L.U32 UR12, UR12, 0x1, URZ ;  /* 0x000000010c0c7899 */ /* 0x000fe400080006ff */
[----:B------:R-:W-:-:S04]  /*0960*/  UIADD3 UR14, UPT, UPT, -UR6, 0x100000, URZ ;  /* 0x00100000060e7890 */ /* 0x000fc8000fffe1ff */
[----:B------:R-:W-:Y:S02]  /*0970*/  USHF.L.U32 UR15, UR14, 0xb, URZ ;  /* 0x0000000b0e0f7899 */ /* 0x000fe400080006ff */
[----:B------:R-:W-:Y:S01]  /*0980*/  USHF.L.U32 UR14, UR14, 0x1, URZ ;  /* 0x000000010e0e7899 */ /* 0x000fe200080006ff */
[----:B------:R-:W-:Y:S01]  /*0990*/  ELECT P0, URZ, PT ;  /* 0x0000000000ff782f */ /* 0x000fe20003800000 */
[----:B------:R-:W3:Y:S02]  /*09a0*/  FENCE.VIEW.ASYNC.S ;  /* 0x00000000000073c6 */ /* 0x000ee40000000000 */
[----:B---3--:R3:W4:Y:S08]  /*09b0*/  SYNCS.EXCH.64 URZ, [UR9+0x140], UR12 ;  /* 0x0001400c09ff75b2 */ /* 0x0087300008000100 */
[----:B------:R3:W1:Y:S01]  /*09c0*/  SYNCS.EXCH.64 URZ, [UR9+0x158], UR14 ;  /* 0x0001580e09ff75b2 */ /* 0x0006620008000100 */
[----:B------:R3:W1:Y:S01]  /*09d0*/  SYNCS.EXCH.64 URZ, [UR9+0x148], UR12 ;  /* 0x0001480c09ff75b2 */ /* 0x0006620008000100 */
[----:B------:R3:W1:Y:S01]  /*09e0*/  SYNCS.EXCH.64 URZ, [UR9+0x160], UR14 ;  /* 0x0001600e09ff75b2 */ /* 0x0006620008000100 */
[----:B------:R3:W1:Y:S01]  /*09f0*/  SYNCS.EXCH.64 URZ, [UR9+0x150], UR12 ;  /* 0x0001500c09ff75b2 */ /* 0x0006620008000100 */
[----:B------:R3:W1:Y:S01]  /*0a00*/  SYNCS.EXCH.64 URZ, [UR9+0x168], UR14 ;  /* 0x0001680e09ff75b2 */ /* 0x0006620008000100 */
[----:B------:R-:W-:Y:S01]  /*0a10*/  NOP ;  /* 0x0000000000007918 */ /* 0x000fe20000000000 */
.L_x_11:
[----:B------:R-:W2:Y:S01]  /*0a20*/  SHFL.IDX PT, R0, R96, RZ, 0x1f ;  /* 0x00001fff60007589 */ /* 0x000ea200000e0000 */
[----:B------:R-:W-:Y:S01]  /*0a30*/  NOP ;  /* 0x0000000000007918 */ /* 0x000fe20000000000 */
[----:B--2---:R-:W-:-:S13]  /*0a40*/  ISETP.NE.AND P0, PT, R0, 0x3, PT ;  /* 0x000000030000780c */ /* 0x004fda0003f05270 */
[----:B------:R-:W-:Y:S05]  /*0a50*/  @P0 BRA `(.L_x_12) ;  /* 0x00000000002c0947 */ /* 0x000fea0003800000 */
[----:B------:R-:W-:Y:S01]  /*0a60*/  UMOV UR8, 0x400 ;  /* 0x0000040000087882 */ /* 0x000fe20000000000 */
[----:B------:R-:W-:Y:S01]  /*0a70*/  UMOV UR6, 0x20 ;  /* 0x0000002000067882 */ /* 0x000fe20000000000 */
[----:B------:R-:W-:Y:S02]  /*0a80*/  ULEA UR8, UR37, UR8, 0x18 ;  /* 0x0000000825087291 */ /* 0x000fe4000f8ec0ff */
[----:B---3--:R-:W-:-:S04]  /*0a90*/  UIADD3 UR12, UPT, UPT, -UR6, 0x100000, URZ ;  /* 0x00100000060c7890 */ /* 0x008fc8000fffe1ff */
[----:B------:R-:W-:Y:S02]  /*0aa0*/  USHF.L.U32 UR13, UR12, 0xb, URZ ;  /* 0x0000000b0c0d7899 */ /* 0x000fe400080006ff */
[----:B------:R-:W-:Y:S01]  /*0ab0*/  USHF.L.U32 UR12, UR12, 0x1, URZ ;  /* 0x000000010c0c7899 */ /* 0x000fe200080006ff */
[----:B------:R-:W-:Y:S01]  /*0ac0*/  ELECT P0, URZ, PT ;  /* 0x0000000000ff782f */ /* 0x000fe20003800000 */
[----:B------:R-:W2:Y:S10]  /*0ad0*/  FENCE.VIEW.ASYNC.S ;  /* 0x00000000000073c6 */ /* 0x000eb40000000000 */
[----:B--2---:R2:W3:Y:S01]  /*0ae0*/  SYNCS.EXCH.64 URZ, [UR8+0x170], UR12 ;  /* 0x0001700c08ff75b2 */ /* 0x0044e20008000100 */
[----:B------:R2:W1:Y:S01]  /*0af0*/  SYNCS.EXCH.64 URZ, [UR8+0x178], UR12 ;  /* 0x0001780c08ff75b2 */ /* 0x0004620008000100 */
[----:B------:R-:W-:Y:S01]  /*0b00*/  NOP ;  /* 0x0000000000007918 */ /* 0x000fe20000000000 */
.L_x_12:
[----:B------:R-:W4:Y:S01]  /*0b10*/  SHFL.IDX PT, R0, R96, RZ, 0x1f ;  /* 0x00001fff60007589 */ /* 0x000f2200000e0000 */
[----:B------:R-:W-:Y:S01]  /*0b20*/  NOP ;  /* 0x0000000000007918 */ /* 0x000fe20000000000 */
[----:B----4-:R-:W-:-:S13]  /*0b30*/  ISETP.NE.AND P0, PT, R0, 0x4, PT ;  /* 0x000000040000780c */ /* 0x010fda0003f05270 */
[----:B------:R-:W-:Y:S05]  /*0b40*/  @P0 BRA `(.L_x_13) ;  /* 0x0000000000480947 */ /* 0x000fea0003800000 */
[----:B---3--:R-:W-:Y:S01]  /*0b50*/  UMOV UR9, 0x1e0 ;  /* 0x000001e000097882 */ /* 0x008fe20000000000 */
[----:B--2---:R-:W-:Y:S01]  /*0b60*/  UMOV UR8, 0x400 ;  /* 0x0000040000087882 */ /* 0x004fe20000000000 */
[----:B------:R-:W-:Y:S01]  /*0b70*/  USEL UR9, UR9, 0x1a0, UP5 ;  /* 0x000001a009097887 */ /* 0x000fe2000a800000 */
        /* <DEDUP_REMOVED lines=9> */
[----:B------:R-:W2:Y:S02]  /*0c10*/  FENCE.VIEW.ASYNC.S ;  /* 0x00000000000073c6 */ /* 0x000ea40000000000 */
[----:B--2---:R4:W2:Y:S08]  /*0c20*/  SYNCS.EXCH.64 URZ, [UR8+0x180], UR12 ;  /* 0x0001800c08ff75b2 */ /* 0x0048b00008000100 */
[----:B------:R4:W3:Y:S01]  /*0c30*/  SYNCS.EXCH.64 URZ, [UR8+0x190], UR14 ;  /* 0x0001900e08ff75b2 */ /* 0x0008e20008000100 */
[----:B------:R4:W1:Y:S01]  /*0c40*/  SYNCS.EXCH.64 URZ, [UR8+0x188], UR12 ;  /* 0x0001880c08ff75b2 */ /* 0x0008620008000100 */
[----:B------:R4:W1:Y:S02]  /*0c50*/  SYNCS.EXCH.64 URZ, [UR8+0x198], UR14 ;  /* 0x0001980e08ff75b2 */ /* 0x0008640008000100 */
[----:B----4-:R-:W-:Y:S01]  /*0c60*/  NOP ;  /* 0x0000000000007918 */ /* 0x010fe20000000000 */
.L_x_13:
[----:B------:R-:W4:Y:S01]  /*0c70*/  SHFL.IDX PT, R0, R96, RZ, 0x1f ;  /* 0x00001fff60007589 */ /* 0x000f2200000e0000 */
[----:B------:R-:W-:Y:S01]  /*0c80*/  NOP ;  /* 0x0000000000007918 */ /* 0x000fe20000000000 */
[----:B----4-:R-:W-:-:S13]  /*0c90*/  ISETP.NE.AND P0, PT, R0, 0x5, PT ;  /* 0x000000050000780c */ /* 0x010fda0003f05270 */
[----:B------:R-:W-:Y:S05]  /*0ca0*/  @P0 BRA `(.L_x_14) ;  /* 0x0000000000540947 */ /* 0x000fea0003800000 */
[----:B---3--:R-:W-:Y:S01]  /*0cb0*/  UMOV UR9, 0x400 ;  /* 0x0000040000097882 */ /* 0x008fe20000000000 */
[----:B--2---:R-:W-:Y:S01]  /*0cc0*/  UMOV UR8, 0x1 ;  /* 0x0000000100087882 */ /* 0x004fe20000000000 */
        /* <DEDUP_REMOVED lines=13> */
[----:B------:R4:W1:Y:S01]  /*0da0*/  SYNCS.EXCH.64 URZ, [UR9+0x1c8], UR14 ;  /* 0x0001c80e09ff75b2 */ /* 0x0008620008000100 */
[----:B------:R4:W1:Y:S01]  /*0db0*/  SYNCS.EXCH.64 URZ, [UR9+0x1b0], UR12 ;  /* 0x0001b00c09ff75b2 */ /* 0x0008620008000100 */
[----:B------:R4:W1:Y:S01]  /*0dc0*/  SYNCS.EXCH.64 URZ, [UR9+0x1d0], UR14 ;  /* 0x0001d00e09ff75b2 */ /* 0x0008620008000100 */
[----:B------:R4:W1:Y:S01]  /*0dd0*/  SYNCS.EXCH.64 URZ, [UR9+0x1b8], UR12 ;  /* 0x0001b80c09ff75b2 */ /* 0x0008620008000100 */
[----:B------:R4:W1:Y:S02]  /*0de0*/  SYNCS.EXCH.64 URZ, [UR9+0x1d8], UR14 ;  /* 0x0001d80e09ff75b2 */ /* 0x0008640008000100 */
[----:B----4-:R-:W-:Y:S01]  /*0df0*/  NOP ;  /* 0x0000000000007918 */ /* 0x010fe20000000000 */
.L_x_14:
[----:B------:R-:W4:Y:S01]  /*0e00*/  SHFL.IDX PT, R0, R96, RZ, 0x1f ;  /* 0x00001fff60007589 */ /* 0x000f2200000e0000 */
[----:B------:R-:W-:Y:S01]  /*0e10*/  ISETP.NE.OR P1, PT, RZ, UR10, !P1 ;  /* 0x0000000aff007c0c */ /* 0x000fe2000cf25670 */
[----:B------:R-:W-:Y:S01]  /*0e20*/  NOP ;  /* 0x0000000000007918 */ /* 0x000fe20000000000 */
[----:B----4-:R-:W-:-:S13]  /*0e30*/  ISETP.NE.AND P0, PT, R0, 0x3, PT ;  /* 0x000000030000780c */ /* 0x010fda0003f05270 */
[----:B------:R-:W-:Y:S05]  /*0e40*/  @P0 BRA `(.L_x_15) ;  /* 0x0000000000340947 */ /* 0x000fea0003800000 */
[----:B--2---:R-:W-:Y:S01]  /*0e50*/  UMOV UR8, 0x400 ;  /* 0x0000040000087882 */ /* 0x004fe20000000000 */
[----:B------:R-:W-:Y:S01]  /*0e60*/  UMOV UR6, 0x20 ;  /* 0x0000002000067882 */ /* 0x000fe20000000000 */
[----:B------:R-:W-:Y:S02]  /*0e70*/  ULEA UR8, UR37, UR8, 0x18 ;  /* 0x0000000825087291 */ /* 0x000fe4000f8ec0ff */
[----:B---3--:R-:W-:-:S04]  /*0e80*/  UIADD3 UR12, UPT, UPT, -UR6, 0x100000, URZ ;  /* 0x00100000060c7890 */ /* 0x008fc8000fffe1ff */
[----:B------:R-:W-:Y:S02]  /*0e90*/  USHF.L.U32 UR13, UR12, 0xb, URZ ;  /* 0x0000000b0c0d7899 */ /* 0x000fe400080006ff */
[----:B------:R-:W-:Y:S01]  /*0ea0*/  USHF.L.U32 UR12, UR12, 0x1, URZ ;  /* 0x000000010c0c7899 */ /* 0x000fe200080006ff */
[----:B------:R-:W-:Y:S01]  /*0eb0*/  ELECT P0, URZ, PT ;  /* 0x0000000000ff782f */ /* 0x000fe20003800000 */
[----:B------:R-:W2:Y:S10]  /*0ec0*/  FENCE.VIEW.ASYNC.S ;  /* 0x00000000000073c6 */ /* 0x000eb40000000000 */
[----:B--2---:R4:W2:Y:S01]  /*0ed0*/  SYNCS.EXCH.64 URZ, [UR8+0x1e0], UR12 ;  /* 0x0001e00c08ff75b2 */ /* 0x0048a20008000100 */
[----:B------:R4:W3:Y:S01]  /*0ee0*/  SYNCS.EXCH.64 URZ, [UR8+0x1f0], UR12 ;  /* 0x0001f00c08ff75b2 */ /* 0x0008e20008000100 */
[----:B------:R4:W1:Y:S01]  /*0ef0*/  SYNCS.EXCH.64 URZ, [UR8+0x1e8], UR12 ;  /* 0x0001e80c08ff75b2 */ /* 0x0008620008000100 */
[----:B------:R4:W1:Y:S02]  /*0f00*/  SYNCS.EXCH.64 URZ, [UR8+0x1f8], UR12 ;  /* 0x0001f80c08ff75b2 */ /* 0x0008640008000100 */
[----:B----4-:R-:W-:Y:S01]  /*0f10*/  NOP ;  /* 0x0000000000007918 */ /* 0x010fe20000000000 */
.L_x_15:
[----:B------:R-:W-:Y:S01]  /*0f20*/  VOTEU.ALL UP1, P1 ;  /* 0x0000000000ff7886 */ /* 0x000fe20000820000 */
[----:B--2---:R-:W2:Y:S01]  /*0f30*/  LDCU UR8, c[0x0][0x36c] ;  /* 0x00006d80ff0877ac */ /* 0x004ea20008000800 */
[----:B------:R-:W-:Y:S01]  /*0f40*/  NOP ;  /* 0x0000000000007918 */ /* 0x000fe20000000000 */
[----:B------:R-:W-:Y:S01]  /*0f50*/  LOP3.LUT R10, R97, 0x1f, RZ, 0xc0, !PT ;  /* 0x0000001f610a7812 */ /* 0x000fe200078ec0ff */
[----:B---3--:R-:W-:Y:S01]  /*0f60*/  UMOV UR12, 0x20 ;  /* 0x00000020000c7882 */ /* 0x008fe20000000000 */
[----:B------:R-:W-:Y:S01]  /*0f70*/  @!UP1 UMOV UR6, 0x400 ;  /* 0x0000040000069882 */ /* 0x000fe20000000000 */
[----:B------:R-:W-:-:S04]  /*0f80*/  @!UP1 UIADD3 UR12, UPT, UPT, -UR12, 0x100000, URZ ;  /* 0x001000000c0c9890 */ /* 0x000fc8000fffe1ff */
[----:B------:R-:W-:Y:S02]  /*0f90*/  @!UP1 USHF.L.U32 UR13, UR12, 0xb, URZ ;  /* 0x0000000b0c0d9899 */ /* 0x000fe400080006ff */
[----:B------:R-:W-:Y:S02]  /*0fa0*/  @!UP1 USHF.L.U32 UR12, UR12, 0x1, URZ ;  /* 0x000000010c0c9899 */ /* 0x000fe400080006ff */
[----:B------:R-:W-:Y:S01]  /*0fb0*/  @!UP1 ULEA UR6, UR37, UR6, 0x18 ;  /* 0x0000000625069291 */ /* 0x000fe2000f8ec0ff */
[----:B------:R-:W-:Y:S01]  /*0fc0*/  VOTEU.ALL UP1, P1 ;  /* 0x0000000000ff7886 */ /* 0x000fe20000820000 */
[----:B------:R-:W-:Y:S01]  /*0fd0*/  UISETP.NE.AND UP4, UPT, UR10, URZ, UPT ;  /* 0x000000ff0a00728c */ /* 0x000fe2000bf85270 */
[----:B------:R-:W3:Y:S09]  /*0fe0*/  FENCE.VIEW.ASYNC.S ;  /* 0x00000000000073c6 */ /* 0x000ef20000000000 */
[----:B---3--:R3:W4:Y:S01]  /*0ff0*/  @!UP1 SYNCS.EXCH.64 URZ, [UR6+0x200], UR12 ;  /* 0x0002000c06ff95b2 */ /* 0x0087220008000100 */
[----:B--2---:R-:W-:-:S09]  /*1000*/  UISETP.EQ.U32.AND UP1, UPT, UR8, 0x1, UPT ;  /* 0x000000010800788c */ /* 0x004fd2000bf22070 */
[----:B------:R-:W-:Y:S05]  /*1010*/  BRA.U !UP1, `(.L_x_16) ;  /* 0x0000000109087547 */ /* 0x000fea000b800000 */
[----:B-1--4-:R-:W-:Y:S01]  /*1020*/  UCGABAR_ARV ;  /* 0x00000000000079c7 */ /* 0x012fe20008000000 */
[----:B------:R-:W-:Y:S05]  /*1030*/  BRA `(.L_x_17) ;  /* 0x0000000000047947 */ /* 0x000fea0003800000 */
.L_x_16:
[----:B-1--4-:R-:W-:Y:S01]  /*1040*/  NOP ;  /* 0x0000000000007918 */ /* 0x012fe20000000000 */
.L_x_17:
[----:B------:R-:W1:Y:S01]  /*1050*/  S2R R15, SR_CTAID.Y ;  /* 0x00000000000f7919 */ /* 0x000e620000002600 */
[----:B------:R-:W-:-:S05]  /*1060*/  CS2R.32 R91, SR_CgaSize ;  /* 0x00000000005b7805 */ /* 0x000fca0000008a00 */
[----:B------:R-:W-:-:S05]  /*1070*/  IMAD R91, R91, -0xa0, RZ ;  /* 0xffffff605b5b7824 */ /* 0x000fca00078e02ff */
[----:B---3--:R-:W-:-:S14]  /*1080*/  R2UR UR6, R91 ;  /* 0x000000005b0672ca */ /* 0x008fdc00000e0000 */
[----:B------:R-:W2:Y:S01]  /*1090*/  LDCU UR6, c[0x0][UR6+0x2b4] ;  /* 0x00005680060677ac */ /* 0x000ea20008000800 */
[----:B------:R-:W-:-:S05]  /*10a0*/  CS2R.32 R0, SR_CgaSize ;  /* 0x0000000000007805 */ /* 0x000fca0000008a00 */
[----:B------:R-:W-:-:S06]  /*10b0*/  IMAD R0, R0, -0xa0, RZ ;  /* 0xffffff6000007824 */ /* 0x000fcc00078e02ff */
[----:B------:R-:W3:Y:S01]  /*10c0*/  LDC R0, c[0x0][R0+0x2a4] ;  /* 0x0000a90000007b82 */ /* 0x000ee20000000800 */
[----:B------:R-:W-:Y:S01]  /*10d0*/  PRMT R8, RZ, 0x7610, R8 ;  /* 0x00007610ff087816 */ /* 0x000fe20000000008 */
[----:B------:R-:W4:Y:S01]  /*10e0*/  S2R R9, SR_CTAID.X ;  /* 0x0000000000097919 */ /* 0x000f220000002500 */
[----:B------:R-:W-:-:S05]  /*10f0*/  CS2R.32 R91, SR_CgaSize ;  /* 0x00000000005b7805 */ /* 0x000fca0000008a00 */
[----:B------:R-:W-:-:S05]  /*1100*/  IMAD R91, R91, -0xa0, RZ ;  /* 0xffffff605b5b7824 */ /* 0x000fca00078e02ff */
[----:B------:R-:W-:-:S14]  /*1110*/  R2UR UR8, R91 ;  /* 0x000000005b0872ca */ /* 0x000fdc00000e0000 */
[----:B------:R-:W3:Y:S01]  /*1120*/  LDCU UR8, c[0x0][UR8+0x2b0] ;  /* 0x00005600080877ac */ /* 0x000ee20008000800 */
[----:B------:R-:W-:Y:S01]  /*1130*/  UISETP.NE.AND UP2, UPT, UR10, 0x2, UPT ;  /* 0x000000020a00788c */ /* 0x000fe2000bf45270 */
[----:B------:R-:W2:Y:S01]  /*1140*/  LDC R11, c[0x0][0xb24] ;  /* 0x0002c900ff0b7b82 */ /* 0x000ea20000000800 */
[----:B------:R-:W-:-:S05]  /*1150*/  CS2R.32 R2, SR_CgaSize ;  /* 0x0000000000027805 */ /* 0x000fca0000008a00 */
[----:B------:R-:W-:-:S06]  /*1160*/  IMAD R2, R2, -0xa0, RZ ;  /* 0xffffff6002027824 */ /* 0x000fcc00078e02ff */
[----:B------:R-:W3:Y:S08]  /*1170*/  LDC R2, c[0x0][R2+0x2a0] ;  /* 0x0000a80002027b82 */ /* 0x000ef00000000800 */
[----:B------:R-:W3:Y:S01]  /*1180*/  LDC R40, c[0x0][0xb24] ;  /* 0x0002c900ff287b82 */ /* 0x000ee20000000800 */
[----:B-1----:R-:W-:-:S07]  /*1190*/  I2FP.F32.U32 R90, R15 ;  /* 0x0000000f005a7245 */ /* 0x002fce0000201000 */
[----:B------:R-:W1:Y:S01]  /*11a0*/  S2UR UR36, SR_CTAID.Z ;  /* 0x00000000002479c3 */ /* 0x000e620000002700 */
[----:B--2---:R-:W-:Y:S01]  /*11b0*/  ISETP.GE.AND P0, PT, R11, 0x1, PT ;  /* 0x000000010b00780c */ /* 0x004fe20003f06270 */
[----:B----4-:R-:W-:Y:S01]  /*11c0*/  IMAD.MOV.U32 R14, RZ, RZ, R9 ;  /* 0x000000ffff0e7224 */ /* 0x010fe200078e0009 */
[----:B------:R-:W-:Y:S01]  /*11d0*/  I2FP.F32.U32 R91, R9 ;  /* 0x00000009005b7245 */ /* 0x000fe20000201000 */
[----:B------:R-:W-:Y:S01]  /*11e0*/  FMUL R90, R90, UR6 ;  /* 0x000000065a5a7c20 */ /* 0x000fe20008400000 */
[----:B------:R-:W2:Y:S03]  /*11f0*/  LDCU UR6, c[0x0][0xb30] ;  /* 0x00016600ff0677ac */ /* 0x000ea60008000800 */
[----:B---3--:R-:W-:Y:S02]  /*1200*/  FMUL R91, R91, UR8 ;  /* 0x000000085b5b7c20 */ /* 0x008fe40008400000 */
[----:B------:R-:W3:Y:S08]  /*1210*/  F2I.U32.TRUNC.NTZ R90, R90 ;  /* 0x0000005a005a7305 */ /* 0x000ef0000020f000 */
[----:B------:R-:W4:Y:S01]  /*1220*/  F2I.U32.TRUNC.NTZ R91, R91 ;  /* 0x0000005b005b7305 */ /* 0x000f22000020f000 */
[----:B--2---:R-:W-:Y:S01]  /*1230*/  UISETP.NE.AND UP3, UPT, UR6, 0x1, UPT ;  /* 0x000000010600788c */ /* 0x004fe2000bf65270 */
[----:B---3--:R-:W-:-:S05]  /*1240*/  IADD3 R90, PT, PT, -R90, RZ, RZ ;  /* 0x000000ff5a5a7210 */ /* 0x008fca0007ffe1ff */
[----:B------:R-:W-:Y:S01]  /*1250*/  IMAD R90, R0, R90, R15 ;  /* 0x0000005a005a7224 */ /* 0x000fe200078e020f */
[----:B------:R-:W-:Y:S01]  /*1260*/  PRMT R0, RZ, 0x7610, R0 ;  /* 0x00007610ff007816 */ /* 0x000fe20000000000 */
[----:B----4-:R-:W-:-:S04]  /*1270*/  IMAD.MOV R91, RZ, RZ, -R91 ;  /* 0x000000ffff5b7224 */ /* 0x010fc800078e0a5b */
[----:B------:R-:W-:Y:S01]  /*1280*/  IMAD R91, R2, R91, R9 ;  /* 0x0000005b025b7224 */ /* 0x000fe200078e0209 */
[----:B-1----:R-:W-:Y:S06]  /*1290*/  BRA.U UP4, `(.L_x_18) ;  /* 0x0000000104247547 */ /* 0x002fec000b800000 */
[----:B------:R-:W-:Y:S01]  /*12a0*/  ISETP.NE.AND P1, PT, R90, RZ, PT ;  /* 0x000000ff5a00720c */ /* 0x000fe20003f25270 */
[----:B------:R-:W-:Y:S01]  /*12b0*/  IMAD.MOV.U32 R0, RZ, RZ, 0x3 ;  /* 0x00000003ff007424 */ /* 0x000fe200078e00ff */
[C---:B------:R-:W-:Y:S02]  /*12c0*/  LOP3.LUT R2, R91.reuse, 0xfffffffe, RZ, 0xc0, !PT ;  /* 0xfffffffe5b027812 */ /* 0x040fe400078ec0ff */
[----:B------:R-:W-:Y:S02]  /*12d0*/  ISETP.LT.U32.OR P1, PT, R91, 0x2, !P1 ;  /* 0x000000025b00780c */ /* 0x000fe40004f21470 */
[----:B------:R-:W-:Y:S02]  /*12e0*/  SHF.L.U32 R0, R0, R2, RZ ;  /* 0x0000000200007219 */ /* 0x000fe400000006ff */
[----:B------:R-:W-:Y:S02]  /*12f0*/  SEL R4, RZ, 0x1, !P1 ;  /* 0x00000001ff047807 */ /* 0x000fe40004800000 */
[----:B------:R-:W-:-:S05]  /*1300*/  SEL R3, RZ, 0x2, !P1 ;  /* 0x00000002ff037807 */ /* 0x000fca0004800000 */
[----:B------:R-:W-:-:S05]  /*1310*/  IMAD.IADD R3, R4, 0x1, R3 ;  /* 0x0000000104037824 */ /* 0x000fca00078e0203 */
[----:B------:R-:W-:Y:S02]  /*1320*/  PRMT R8, R3, 0x7610, R8 ;  /* 0x0000761003087816 */ /* 0x000fe40000000008 */
.L_x_18:
[----:B------:R-:W-:Y:S05]  /*1330*/  @!P0 BRA `(.L_x_19) ;  /* 0x0000000000b88947 */ /* 0x000fea0003800000 */
[----:B------:R-:W1:Y:S01]  /*1340*/  LDC.64 R4, c[0x0][0xb18] ;  /* 0x0002c600ff047b82 */ /* 0x000e620000000a00 */
[----:B------:R-:W-:-:S07]  /*1350*/  ISETP.NE.AND P0, PT, R11, 0x1, PT ;  /* 0x000000010b00780c */ /* 0x000fce0003f05270 */
[----:B------:R-:W2:Y:S08]  /*1360*/  LDC R14, c[0x0][0xb0c] ;  /* 0x0002c300ff0e7b82 */ /* 0x000eb00000000800 */
[----:B------:R-:W3:Y:S08]  /*1370*/  LDC R16, c[0x0][0x370] ;  /* 0x0000dc00ff107b82 */ /* 0x000ef00000000800 */
[----:B------:R-:W4:Y:S01]  /*1380*/  LDC R13, c[0x0][0x374] ;  /* 0x0000dd00ff0d7b82 */ /* 0x000f220000000800 */
[----:B-1----:R-:W-:-:S07]  /*1390*/  ISETP.NE.AND P1, PT, R4, 0x1, PT ;  /* 0x000000010400780c */ /* 0x002fce0003f25270 */
[----:B------:R-:W3:Y:S01]  /*13a0*/  LDC.64 R6, c[0x0][0xb10] ;  /* 0x0002c400ff067b82 */ /* 0x000ee20000000a00 */
[----:B--2---:R-:W-:-:S07]  /*13b0*/  ISETP.NE.AND P2, PT, R14, 0x1, PT ;  /* 0x000000010e00780c */ /* 0x004fce0003f45270 */
[----:B------:R-:W1:Y:S08]  /*13c0*/  LDC R12, c[0x0][0xb20] ;  /* 0x0002c800ff0c7b82 */ /* 0x000e700000000800 */
[----:B------:R-:W2:Y:S01]  /*13d0*/  LDC.64 R2, c[0x0][0xb28] ;  /* 0x0002ca00ff027b82 */ /* 0x000ea20000000a00 */
[----:B----4-:R-:W-:-:S04]  /*13e0*/  IMAD.HI.U32 R17, R13, R5, RZ ;  /* 0x000000050d117227 */ /* 0x010fc800078e00ff */
[----:B------:R-:W-:-:S04]  /*13f0*/  IMAD.HI.U32 R5, R15, R5, RZ ;  /* 0x000000050f057227 */ /* 0x000fc800078e00ff */
[----:B---3--:R-:W-:-:S05]  /*1400*/  IMAD.HI.U32 R18, R16, R6, RZ ;  /* 0x0000000610127227 */ /* 0x008fca00078e00ff */
[-C--:B------:R-:W-:Y:S01]  /*1410*/  @P2 SHF.R.U32.HI R16, RZ, R7.reuse, R18 ;  /* 0x00000007ff102219 */ /* 0x080fe20000011612 */
[----:B------:R-:W-:Y:S01]  /*1420*/  IMAD.HI.U32 R18, R9, R6, RZ ;  /* 0x0000000609127227 */ /* 0x000fe200078e00ff */
[-C--:B-1----:R-:W-:Y:S02]  /*1430*/  @P1 SHF.R.U32.HI R13, RZ, R12.reuse, R17 ;  /* 0x0000000cff0d1219 */ /* 0x082fe40000011611 */
[----:B------:R-:W-:Y:S02]  /*1440*/  SHF.R.U32.HI R5, RZ, R12, R5 ;  /* 0x0000000cff057219 */ /* 0x000fe40000011605 */
[----:B------:R-:W-:Y:S02]  /*1450*/  SHF.R.U32.HI R18, RZ, R7, R18 ;  /* 0x00000007ff127219 */ /* 0x000fe40000011612 */
[----:B------:R-:W-:Y:S01]  /*1460*/  SEL R5, R15, R5, !P1 ;  /* 0x000000050f057207 */ /* 0x000fe20004800000 */
[----:B--2---:R-:W-:Y:S01]  /*1470*/  IMAD.HI.U32 R17, R13, R2, RZ ;  /* 0x000000020d117227 */ /* 0x004fe200078e00ff */
[----:B------:R-:W-:-:S03]  /*1480*/  SEL R18, R9, R18, !P2 ;  /* 0x0000001209127207 */ /* 0x000fc60005000000 */
[----:B------:R-:W-:Y:S01]  /*1490*/  IMAD.HI.U32 R6, R16, R2, RZ ;  /* 0x0000000210067227 */ /* 0x000fe200078e00ff */
[----:B------:R-:W-:-:S04]  /*14a0*/  @P0 SHF.R.U32.HI R13, RZ, R3, R17 ;  /* 0x00000003ff0d0219 */ /* 0x000fc80000011611 */
[----:B------:R-:W-:Y:S01]  /*14b0*/  @P0 SHF.R.U32.HI R16, RZ, R3, R6 ;  /* 0x00000003ff100219 */ /* 0x000fe20000011606 */
[----:B------:R-:W-:-:S04]  /*14c0*/  IMAD R13, R13, R11, RZ ;  /* 0x0000000b0d0d7224 */ /* 0x000fc800078e02ff */
[----:B------:R-:W-:Y:S01]  /*14d0*/  IMAD R6, R16, R11, RZ ;  /* 0x0000000b10067224 */ /* 0x000fe200078e02ff */
[----:B------:R-:W-:-:S04]  /*14e0*/  ISETP.GE.AND P1, PT, R5, R13, PT ;  /* 0x0000000d0500720c */ /* 0x000fc80003f26270 */
[----:B------:R-:W-:Y:S01]  /*14f0*/  ISETP.GE.OR P1, PT, R18, R6, P1 ;  /* 0x000000061200720c */ /* 0x000fe20000f26670 */
[----:B------:R-:W-:-:S05]  /*1500*/  IMAD.HI.U32 R6, R5, R2, RZ ;  /* 0x0000000205067227 */ /* 0x000fca00078e00ff */
[----:B------:R-:W-:-:S04]  /*1510*/  SHF.R.U32.HI R6, RZ, R3, R6 ;  /* 0x00000003ff067219 */ /* 0x000fc80000011606 */
[----:B------:R-:W-:-:S03]  /*1520*/  SEL R6, R5, R6, !P0 ;  /* 0x0000000605067207 */ /* 0x000fc60004000000 */
[----:B------:R-:W-:Y:S01]  /*1530*/  @!P1 IMAD.HI.U32 R7, R18, R2, RZ ;  /* 0x0000000212079227 */ /* 0x000fe200078e00ff */
[----:B------:R-:W-:-:S04]  /*1540*/  IADD3 R2, PT, PT, -R6, RZ, RZ ;  /* 0x000000ff06027210 */ /* 0x000fc80007ffe1ff */
[----:B------:R-:W-:Y:S01]  /*1550*/  @!P1 SHF.R.U32.HI R3, RZ, R3, R7 ;  /* 0x00000003ff039219 */ /* 0x000fe20000011607 */
[----:B------:R-:W-:Y:S01]  /*1560*/  IMAD R2, R11, R2, R5 ;  /* 0x000000020b027224 */ /* 0x000fe200078e0205 */
[----:B------:R-:W-:Y:S02]  /*1570*/  IADD3 R7, PT, PT, -R5, RZ, RZ ;  /* 0x000000ff05077210 */ /* 0x000fe40007ffe1ff */
[----:B------:R-:W-:-:S03]  /*1580*/  @!P1 SEL R3, R18, R3, !P0 ;  /* 0x0000000312039207 */ /* 0x000fc60004000000 */
[----:B------:R-:W-:Y:S02]  /*1590*/  IMAD R7, R4, R7, R15 ;  /* 0x0000000704077224 */ /* 0x000fe400078e020f */
[--C-:B------:R-:W-:Y:S02]  /*15a0*/  @!P1 IMAD.IADD R6, R6, 0x1, -R3.reuse ;  /* 0x0000000106069824 */ /* 0x100fe400078e0a03 */
[----:B------:R-:W-:Y:S01]  /*15b0*/  @!P1 IMAD R3, R2, R16, R3 ;  /* 0x0000001002039224 */ /* 0x000fe200078e0203 */
[----:B------:R-:W-:Y:S01]  /*15c0*/  IADD3 R2, PT, PT, -R18, RZ, RZ ;  /* 0x000000ff12027210 */ /* 0x000fe20007ffe1ff */
[----:B------:R-:W-:Y:S02]  /*15d0*/  @!P1 IMAD R5, R6, R11, R18 ;  /* 0x0000000b06059224 */ /* 0x000fe400078e0212 */
[----:B------:R-:W-:Y:S02]  /*15e0*/  @!P1 IMAD.MOV.U32 R18, RZ, RZ, R3 ;  /* 0x000000ffff129224 */ /* 0x000fe400078e0003 */
[----:B------:R-:W-:-:S02]  /*15f0*/  IMAD R2, R14, R2, R9 ;  /* 0x000000020e027224 */ /* 0x000fc400078e0209 */
[----:B------:R-:W-:Y:S02]  /*1600*/  IMAD R15, R5, R4, R7 ;  /* 0x00000004050f7224 */ /* 0x000fe400078e0207 */
[----:B------:R-:W-:Y:S02]  /*1610*/  IMAD R14, R18, R14, R2 ;  /* 0x0000000e120e7224 */ /* 0x000fe400078e0202 */
.L_x_19:
[----:B------:R-:W-:Y:S05]  /*1620*/  BRA.U UP3, `(.L_x_20) ;  /* 0x0000000103407547 */ /* 0x000fea000b800000 */
[----:B------:R-:W1:Y:S08]  /*1630*/  LDC.64 R4, c[0x0][0xb10] ;  /* 0x0002c400ff047b82 */ /* 0x000e700000000a00 */
[----:B------:R-:W2:Y:S08]  /*1640*/  LDC.64 R2, c[0x0][0xb18] ;  /* 0x0002c600ff027b82 */ /* 0x000eb00000000a00 */
[----:B------:R-:W3:Y:S08]  /*1650*/  LDC R6, c[0x0][0xb20] ;  /* 0x0002c800ff067b82 */ /* 0x000ef00000000800 */
[----:B------:R-:W4:Y:S01]  /*1660*/  LDC R7, c[0x0][0xb0c] ;  /* 0x0002c300ff077b82 */ /* 0x000f220000000800 */
[----:B-1----:R-:W-:-:S05]  /*1670*/  IMAD.HI.U32 R4, R14, R4, RZ ;  /* 0x000000040e047227 */ /* 0x002fca00078e00ff */
[----:B------:R-:W-:Y:S01]  /*1680*/  SHF.R.U32.HI R4, RZ, R5, R4 ;  /* 0x00000005ff047219 */ /* 0x000fe20000011604 */
[----:B--2---:R-:W-:Y:S01]  /*1690*/  IMAD.HI.U32 R3, R15, R3, RZ ;  /* 0x000000030f037227 */ /* 0x004fe200078e00ff */
[----:B------:R-:W-:-:S04]  /*16a0*/  ISETP.NE.AND P0, PT, R2, 0x1, PT ;  /* 0x000000010200780c */ /* 0x000fc80003f05270 */
[----:B---3--:R-:W-:-:S04]  /*16b0*/  SHF.R.U32.HI R3, RZ, R6, R3 ;  /* 0x00000006ff037219 */ /* 0x008fc80000011603 */
[----:B------:R-:W-:Y:S02]  /*16c0*/  SEL R3, R15, R3, !P0 ;  /* 0x000000030f037207 */ /* 0x000fe40004000000 */
[----:B----4-:R-:W-:-:S04]  /*16d0*/  ISETP.NE.AND P1, PT, R7, 0x1, PT ;  /* 0x000000010700780c */ /* 0x010fc80003f25270 */
[----:B------:R-:W-:-:S05]  /*16e0*/  SEL R5, R14, R4, !P1 ;  /* 0x000000040e057207 */ /* 0x000fca0004800000 */
[----:B------:R-:W-:Y:S02]  /*16f0*/  IMAD.IADD R4, R3, 0x1, -R5 ;  /* 0x0000000103047824 */ /* 0x000fe400078e0a05 */
[----:B------:R-:W-:Y:S02]  /*1700*/  IMAD.IADD R3, R5, 0x1, -R3 ;  /* 0x0000000105037824 */ /* 0x000fe400078e0a03 */
[----:B------:R-:W-:Y:S02]  /*1710*/  IMAD R14, R4, R7, R14 ;  /* 0x00000007040e7224 */ /* 0x000fe400078e020e */
[----:B------:R-:W-:Y:S02]  /*1720*/  IMAD R15, R3, R2, R15 ;  /* 0x00000002030f7224 */ /* 0x000fe400078e020f */
.L_x_20:
[----:B------:R-:W-:Y:S05]  /*1730*/  BRA.U !UP1, `(.L_x_21) ;  /* 0x00000001090c7547 */ /* 0x000fea000b800000 */
[----:B------:R-:W-:Y:S01]  /*1740*/  UCGABAR_WAIT ;  /* 0x0000000000007dc7 */ /* 0x000fe20008000000 */
[----:B------:R-:W-:Y:S01]  /*1750*/  CCTL.IVALL ;  /* 0x00000000ff00798f */ /* 0x000fe20002000000 */
[----:B------:R-:W-:Y:S05]  /*1760*/  BRA `(.L_x_22) ;  /* 0x0000000000047947 */ /* 0x000fea0003800000 */
.L_x_21:
[----:B------:R-:W-:Y:S06]  /*1770*/  BAR.SYNC.DEFER_BLOCKING 0x0 ;  /* 0x0000000000007b1d */ /* 0x000fec0000010000 */
.L_x_22:
[----:B------:R-:W-:Y:S05]  /*1780*/  BRA.U UP2, `(.L_x_23) ;  /* 0x0000001902f47547 */ /* 0x000fea000b800000 */
[----:B------:R-:W1:Y:S01]  /*1790*/  LDCU UR15, c[0x0][0x38c] ;  /* 0x00007180ff0f77ac */ /* 0x000e620008000800 */
[----:B------:R-:W2:Y:S01]  /*17a0*/  LDC R8, c[0x0][0x370] ;  /* 0x0000dc00ff087b82 */ /* 0x000ea20000000800 */
[C---:B------:R-:W-:Y:S01]  /*17b0*/  IMAD.SHL.U32 R19, R9.reuse, 0x20, RZ ;  /* 0x0000002009137824 */ /* 0x040fe200078e00ff */
[----:B------:R-:W-:Y:S01]  /*17c0*/  PLOP3.LUT P1, PT, PT, PT, UP5, 0x80, 0x8 ;  /* 0x000000000008781c */ /* 0x000fe20003f2f058 */
[----:B------:R-:W-:Y:S01]  /*17d0*/  UISETP.NE.AND UP1, UPT, UR10, URZ, UPT ;  /* 0x000000ff0a00728c */ /* 0x000fe2000bf25270 */
[----:B------:R-:W-:Y:S01]  /*17e0*/  ISETP.NE.AND P4, PT, R10, RZ, P5 ;  /* 0x000000ff0a00720c */ /* 0x000fe20002f85270 */
[----:B------:R-:W-:Y:S01]  /*17f0*/  IMAD.SHL.U32 R18, R9, 0x80, RZ ;  /* 0x0000008009127824 */ /* 0x000fe200078e00ff */
[----:B------:R-:W-:Y:S01]  /*1800*/  PLOP3.LUT P1, PT, P1, PT, PT, 0x8, 0x80 ;  /* 0x000000000080781c */ /* 0x000fe20000f2e170 */
[----:B------:R-:W-:Y:S01]  /*1810*/  IMAD.MOV.U32 R17, RZ, RZ, 0x1 ;  /* 0x00000001ff117424 */ /* 0x000fe200078e00ff */
[----:B------:R-:W3:Y:S01]  /*1820*/  LDC R0, c[0x0][0x374] ;  /* 0x0000dd00ff007b82 */ /* 0x000ee20000000800 */
[----:B------:R-:W-:Y:S01]  /*1830*/  IMAD.MOV.U32 R16, RZ, RZ, RZ ;  /* 0x000000ffff107224 */ /* 0x000fe200078e00ff */
[----:B------:R-:W-:Y:S01]  /*1840*/  CS2R R12, SRZ ;  /* 0x00000000000c7805 */ /* 0x000fe2000001ff00 */
[----:B------:R-:W-:Y:S01]  /*1850*/  IMAD.MOV.U32 R11, RZ, RZ, 0x1 ;  /* 0x00000001ff0b7424 */ /* 0x000fe200078e00ff */
[----:B------:R-:W-:Y:S01]  /*1860*/  LOP3.LUT R19, R19, 0x20, RZ, 0xc0, !PT ;  /* 0x0000002013137812 */ /* 0x000fe200078ec0ff */
[----:B------:R-:W4:Y:S01]  /*1870*/  LDCU.64 UR24, c[0x0][0x348] ;  /* 0x00006900ff1877ac */ /* 0x000f220008000a00 */
[----:B-1----:R-:W-:-:S02]  /*1880*/  UIADD3 UR4, UPT, UPT, UR15, 0x1f, URZ ;  /* 0x0000001f0f047890 */ /* 0x002fc4000fffe0ff */
[----:B------:R-:W-:Y:S02]  /*1890*/  USEL UR7, UR7, 0x2, UP1 ;  /* 0x0000000207077887 */ /* 0x000fe40008800000 */
[----:B------:R-:W-:Y:S01]  /*18a0*/  USHF.R.S32.HI UR22, URZ, 0x1f, UR4 ;  /* 0x0000001fff167899 */ /* 0x000fe20008011404 */
[----:B------:R-:W-:-:S03]  /*18b0*/  UMOV UR13, URZ ;  /* 0x000000ff000d7c82 */ /* 0x000fc60008000000 */
[----:B------:R-:W-:Y:S02]  /*18c0*/  ULEA.HI UR22, UR22, UR4, URZ, 0x5 ;  /* 0x0000000416167291 */ /* 0x000fe4000f8f28ff */
[----:B------:R-:W-:Y:S02]  /*18d0*/  UIADD3 UR4, UPT, UPT, UR15, -0x1, URZ ;  /* 0xffffffff0f047890 */ /* 0x000fe4000fffe0ff */
[----:B------:R-:W-:Y:S02]  /*18e0*/  USHF.R.S32.HI UR22, URZ, 0x5, UR22 ;  /* 0x00000005ff167899 */ /* 0x000fe40008011416 */
[----:B------:R-:W-:Y:S02]  /*18f0*/  UISETP.GE.U32.AND UP2, UPT, UR4, -0x3f, UPT ;  /* 0xffffffc10400788c */ /* 0x000fe4000bf46070 */
[----:B------:R-:W-:Y:S02]  /*1900*/  UISETP.LT.U32.AND UP0, UPT, UR22, 0x14, UPT ;  /* 0x000000141600788c */ /* 0x000fe4000bf01070 */
[----:B------:R-:W-:-:S02]  /*1910*/  UIADD3 UR15, UPT, UPT, UR15, 0x3e, URZ ;  /* 0x0000003e0f0f7890 */ /* 0x000fc4000fffe0ff */
[----:B------:R-:W-:-:S04]  /*1920*/  USEL UR21, UR22, 0x14, UP0 ;  /* 0x0000001416157887 */ /* 0x000fc80008000000 */
[----:B------:R-:W-:Y:S02]  /*1930*/  UIADD3 UR6, UPT, UPT, UR21, -0x1, URZ ;  /* 0xffffffff15067890 */ /* 0x000fe4000fffe0ff */
[----:B------:R-:W-:Y:S02]  /*1940*/  @UP2 UIADD3 UR6, UPT, UPT, UR21, URZ, URZ ;  /* 0x000000ff15062290 */ /* 0x000fe4000fffe0ff */
[----:B------:R-:W-:Y:S02]  /*1950*/  UIADD3 UR14, UPT, UPT, UR22, -UR21, URZ ;  /* 0x80000015160e7290 */ /* 0x000fe4000fffe0ff */
[----:B------:R-:W-:Y:S02]  /*1960*/  UIADD3 UR5, UPT, UPT, UR6, 0x1, URZ ;  /* 0x0000000106057890 */ /* 0x000fe4000fffe0ff */
[----:B--2-4-:R-:W-:-:S12]  /*1970*/  UIADD3 UR6, UPT, UPT, -UR6, URZ, URZ ;  /* 0x000000ff06067290 */ /* 0x014fd8000fffe1ff */
.L_x_43:
[----:B------:R-:W-:Y:S01]  /*1980*/  UISETP.NE.AND UP0, UPT, UR37, URZ, UPT ;  /* 0x000000ff2500728c */ /* 0x000fe2000bf05270 */
[----:B------:R-:W1:Y:S08]  /*1990*/  S2UR UR37, SR_CgaCtaId ;  /* 0x00000000002579c3 */ /* 0x000e700000008800 */
[----:B------:R-:W-:Y:S05]  /*19a0*/  BRA.U UP0, `(.L_x_24) ;  /* 0x0000000100347547 */ /* 0x000fea000b800000 */
[----:B------:R-:W2:Y:S01]  /*19b0*/  S2R R2, SR_CgaCtaId ;  /* 0x0000000000027919 */ /* 0x000ea20000008800 */
[----:B------:R-:W-:-:S04]  /*19c0*/  MOV R3, 0x400 ;  /* 0x0000040000037802 */ /* 0x000fc80000000f00 */
[----:B--2---:R-:W-:Y:S02]  /*19d0*/  LEA R2, R2, R3, 0x18 ;  /* 0x0000000302027211 */ /* 0x004fe400078ec0ff */
[----:B------:R-:W-:-:S03]  /*19e0*/  SHF.L.U32 R3, R11, 0x1f, RZ ;  /* 0x0000001f0b037819 */ /* 0x000fc600000006ff */
[----:B------:R-:W-:-:S04]  /*19f0*/  IMAD R2, R12, 0x8, R2 ;  /* 0x000000080c027824 */ /* 0x000fc800078e0202 */
[----:B------:R-:W2:Y:S02]  /*1a00*/  SYNCS.PHASECHK.TRANS64.TRYWAIT P0, [R2+URZ+0x1f0], R3 ;  /* 0x0001f003020075a7 */ /* 0x000ea400080011ff */
[----:B--2---:R-:W-:Y:S05]  /*1a10*/  @!P0 BRA `(.L_x_25) ;  /* 0x0000006c00148947 */ /* 0x004fea0003800000 */
.L_x_150:
[----:B------:R-:W-:Y:S01]  /*1a20*/  VIADD R12, R12, 0x1 ;  /* 0x000000010c0c7836 */ /* 0x000fe20000000000 */
[----:B------:R2:W-:Y:S04]  /*1a30*/  SYNCS.ARRIVE.TRANS64.A1T0 RZ, [R2+URZ+0x1e0], RZ ;  /* 0x0001e0ff02ff79a7 */ /* 0x0005e800081000ff */
[----:B------:R-:W-:-:S04]  /*1a40*/  ISETP.NE.AND P0, PT, R12, 0x2, PT ;  /* 0x000000020c00780c */ /* 0x000fc80003f05270 */
[----:B------:R-:W-:Y:S02]  /*1a50*/  SEL R12, R12, RZ, P0 ;  /* 0x000000ff0c0c7207 */ /* 0x000fe40000000000 */
[----:B--2---:R-:W-:-:S04]  /*1a60*/  SEL R2, RZ, 0x1, P0 ;  /* 0x00000001ff027807 */ /* 0x004fc80000000000 */
[----:B------:R-:W-:-:S07]  /*1a70*/  LOP3.LUT R11, R11, R2, RZ, 0x3c, !PT ;  /* 0x000000020b0b7212 */ /* 0x000fce00078e3cff */
.L_x_24:
[----:B------:R-:W-:Y:S01]  /*1a80*/  UMOV UR4, 0x400 ;  /* 0x0000040000047882 */ /* 0x000fe20000000000 */
[----:B------:R-:W-:Y:S01]  /*1a90*/  SHF.L.U32 R2, R17, 0x1f, RZ ;  /* 0x0000001f11027819 */ /* 0x000fe200000006ff */
[----:B-1----:R-:W-:Y:S01]  /*1aa0*/  ULEA UR4, UR37, UR4, 0x18 ;  /* 0x0000000425047291 */ /* 0x002fe2000f8ec0ff */
[----:B------:R-:W-:Y:S01]  /*1ab0*/  R2UR UR35, R18 ;  /* 0x00000000122372ca */ /* 0x000fe200000e0000 */
[----:B------:R-:W-:Y:S01]  /*1ac0*/  UISETP.GE.U32.AND UP0, UPT, UR15, 0x3f, UPT ;  /* 0x0000003f0f00788c */ /* 0x000fe2000bf06070 */
[----:B------:R-:W-:Y:S01]  /*1ad0*/  R2UR UR11, R19 ;  /* 0x00000000130b72ca */ /* 0x000fe200000e0000 */
[----:B------:R-:W-:Y:S01]  /*1ae0*/  ULEA UR8, UR13, UR4, 0x3 ;  /* 0x000000040d087291 */ /* 0x000fe2000f8e18ff */
[----:B------:R-:W-:-:S08]  /*1af0*/  UMOV UR23, URZ ;  /* 0x000000ff00177c82 */ /* 0x000fd00008000000 */
[----:B------:R1:W2:Y:S01]  /*1b00*/  SYNCS.PHASECHK.TRANS64.TRYWAIT P0, [UR8+0xa0], R2 ;  /* 0x0000a002ff0075a7 */ /* 0x0002a20008001108 */
[----:B------:R-:W-:-:S13]  /*1b10*/  R2UR UR8, R15 ;  /* 0x000000000f0872ca */ /* 0x000fda00000e0000 */
[----:B------:R-:W-:Y:S01]  /*1b20*/  ULEA UR11, UR8, UR11, 0x6 ;  /* 0x0000000b080b7291 */ /* 0x000fe2000f8e30ff */
[----:B-1----:R-:W-:-:S05]  /*1b30*/  LEA.HI R2, R14, R14, RZ, 0x1 ;  /* 0x0000000e0e027211 */ /* 0x002fca00078f08ff */
[----:B------:R-:W-:-:S05]  /*1b40*/  IMAD.SHL.U32 R2, R2, 0x80, RZ ;  /* 0x0000008002027824 */ /* 0x000fca00078e00ff */
[----:B------:R-:W-:-:S04]  /*1b50*/  LOP3.LUT R2, R2, 0xffffff00, RZ, 0xc0, !PT ;  /* 0xffffff0002027812 */ /* 0x000fc800078ec0ff */
[----:B------:R-:W-:-:S13]  /*1b60*/  R2UR UR9, R2 ;  /* 0x00000000020972ca */ /* 0x000fda00000e0000 */
[----:B------:R-:W-:Y:S01]  /*1b70*/  ULOP3.LUT UR35, UR9, 0x80, UR35, 0xf8, !UPT ;  /* 0x0000008009237892 */ /* 0x000fe2000f8ef823 */
[----:B------:R-:W-:Y:S11]  /*1b80*/  BRA.U !UP0, `(.L_x_26) ;  /* 0x0000000108c07547 */ /* 0x000ff6000b800000 */
[----:B------:R-:W-:Y:S01]  /*1b90*/  UMOV UR16, UR6 ;  /* 0x0000000600107c82 */ /* 0x000fe20008000000 */
[----:B------:R-:W-:Y:S01]  /*1ba0*/  UMOV UR17, UR13 ;  /* 0x0000000d00117c82 */ /* 0x000fe20008000000 */
[----:B------:R-:W-:-:S05]  /*1bb0*/  UMOV UR34, URZ ;  /* 0x000000ff00227c82 */ /* 0x000fca0008000000 */
.L_x_32:
[----:B------:R-:W-:Y:S01]  /*1bc0*/  ULEA UR33, UR17, UR4, 0x3 ;  /* 0x0000000411217291 */ /* 0x000fe2000f8e18ff */
[----:B------:R-:W-:Y:S01]  /*1bd0*/  @P5 MOV R3, 0x5000 ;  /* 0x0000500000035802 */ /* 0x000fe20000000f00 */
[----:B-12-4-:R-:W-:Y:S10]  /*1be0*/  @P0 BRA `(.L_x_27) ;  /* 0x00000000000c0947 */ /* 0x016ff40003800000 */
[----:B------:R-:W-:-:S04]  /*1bf0*/  SHF.L.U32 R4, R17, 0x1f, RZ ;  /* 0x0000001f11047819 */ /* 0x000fc800000006ff */
[----:B------:R-:W1:Y:S02]  /*1c00*/  SYNCS.PHASECHK.TRANS64.TRYWAIT P0, [UR33+0xa0], R4 ;  /* 0x0000a004ff0075a7 */ /* 0x000e640008001121 */
[----:B-1----:R-:W-:Y:S05]  /*1c10*/  @!P0 BRA `(.L_x_28) ;  /* 0x0000006800a88947 */ /* 0x002fea0003800000 */
.L_x_27:
[----:B------:R2:W-:Y:S01]  /*1c20*/  @P5 SYNCS.ARRIVE.TRANS64 RZ, [UR33], R3 ;  /* 0x00000003ffff59a7 */ /* 0x0005e20008000021 */
[----:B------:R-:W-:Y:S02]  /*1c30*/  ULOP3.LUT UR8, UR7, 0x2, URZ, 0xfc, !UPT ;  /* 0x0000000207087892 */ /* 0x000fe4000f8efcff */
[----:B------:R-:W-:Y:S02]  /*1c40*/  UIADD3 UR16, UPT, UPT, UR16, 0x1, URZ ;  /* 0x0000000110107890 */ /* 0x000fe4000fffe0ff */
[----:B------:R-:W-:Y:S02]  /*1c50*/  UISETP.NE.AND UP0, UPT, UR8, 0x2, UPT ;  /* 0x000000020800788c */ /* 0x000fe4000bf05270 */
[----:B------:R-:W-:-:S07]  /*1c60*/  UISETP.NE.AND UP2, UPT, UR16, 0x1, UPT ;  /* 0x000000011000788c */ /* 0x000fce000bf45270 */
[----:B------:R-:W-:Y:S05]  /*1c70*/  BRA.U UP0, `(.L_x_29) ;  /* 0x0000000100047547 */ /* 0x000fea000b800000 */
[----:B------:R-:W-:Y:S05]  /*1c80*/  BPT.TRAP 0x1 ;  /* 0x000000040000795c */ /* 0x000fea0000300000 */
.L_x_29:
[----:B------:R-:W-:Y:S04]  /*1c90*/  BSSY.RECONVERGENT B0, `(.L_x_30) ;  /* 0x0000003000007945 */ /* 0x000fe80003800200 */
[----:B------:R-:W-:Y:S05]  /*1ca0*/  @!P4 BRA `(.L_x_31) ;  /* 0x000000000004c947 */ /* 0x000fea0003800000 */
[----:B------:R-:W-:Y:S05]  /*1cb0*/  BPT.TRAP 0x1 ;  /* 0x000000040000795c */ /* 0x000fea0000300000 */
.L_x_31:
[----:B------:R-:W-:Y:S05]  /*1cc0*/  BSYNC.RECONVERGENT B0 ;  /* 0x0000000000007941 */ /* 0x000fea0003800200 */
.L_x_30:
[----:B------:R-:W-:Y:S02]  /*1cd0*/  UIADD3 UR13, UPT, UPT, UR17, 0x1, URZ ;  /* 0x00000001110d7890 */ /* 0x000fe4000fffe0ff */
[----:B------:R-:W-:Y:S02]  /*1ce0*/  ULEA UR32, UR17, UR4, 0xd ;  /* 0x0000000411207291 */ /* 0x000fe4000f8e68ff */
[----:B------:R-:W-:Y:S02]  /*1cf0*/  UISETP.NE.AND UP0, UPT, UR13, 0x14, UPT ;  /* 0x000000140d00788c */ /* 0x000fe4000bf05270 */
[----:B------:R-:W-:Y:S02]  /*1d00*/  UIADD3 UR28, UP1, UPT, UR24, 0x80, URZ ;  /* 0x00000080181c7890 */ /* 0x000fe4000ff3e0ff */
[----:B------:R-:W-:Y:S02]  /*1d10*/  USEL UR9, URZ, 0x1, UP0 ;  /* 0x00000001ff097887 */ /* 0x000fe40008000000 */
[----:B------:R-:W-:-:S02]  /*1d20*/  USEL UR13, UR13, URZ, UP0 ;  /* 0x000000ff0d0d7287 */ /* 0x000fc40008000000 */
[----:B------:R-:W-:Y:S02]  /*1d30*/  UIADD3 UR26, UP0, UPT, UR24, 0x180, URZ ;  /* 0x00000180181a7890 */ /* 0x000fe4000ff1e0ff */
[----:B------:R-:W-:Y:S01]  /*1d40*/  ULEA UR8, UR13, UR4, 0x3 ;  /* 0x000000040d087291 */ /* 0x000fe2000f8e18ff */
[----:B------:R-:W-:Y:S01]  /*1d50*/  LOP3.LUT R17, R17, UR9, RZ, 0x3c, !PT ;  /* 0x0000000911117c12 */ /* 0x000fe2000f8e3cff */
[----:B------:R-:W-:Y:S02]  /*1d60*/  ULOP3.LUT UR33, UR33, 0xfefffff8, URZ, 0xc0, !UPT ;  /* 0xfefffff821217892 */ /* 0x000fe4000f8ec0ff */
[----:B------:R-:W-:Y:S01]  /*1d70*/  UIADD3.X UR29, UPT, UPT, URZ, UR25, URZ, UP1, !UPT ;  /* 0x00000019ff1d7290 */ /* 0x000fe20008ffe4ff */
[----:B-1----:R-:W-:Y:S01]  /*1d80*/  SHF.L.U32 R2, R17, 0x1f, RZ ;  /* 0x0000001f11027819 */ /* 0x002fe200000006ff */
[----:B------:R-:W-:Y:S02]  /*1d90*/  UIADD3 UR32, UPT, UPT, UR32, 0x6600, URZ ;  /* 0x0000660020207890 */ /* 0x000fe4000fffe0ff */
[----:B------:R-:W-:Y:S01]  /*1da0*/  UIADD3.X UR27, UPT, UPT, URZ, UR25, URZ, UP0, !UPT ;  /* 0x00000019ff1b7290 */ /* 0x000fe200087fe4ff */
[----:B------:R1:W4:Y:S01]  /*1db0*/  SYNCS.PHASECHK.TRANS64.TRYWAIT P0, [UR8+0xa0], R2 ;  /* 0x0000a002ff0075a7 */ /* 0x0003220008001108 */
[----:B------:R-:W-:Y:S01]  /*1dc0*/  ULEA UR8, UR17, UR4, 0xb ;  /* 0x0000000411087291 */ /* 0x000fe2000f8e58ff */
[----:B------:R-:W-:Y:S01]  /*1dd0*/  UMOV UR18, 0x0 ;  /* 0x0000000000127882 */ /* 0x000fe20000000000 */
[----:B------:R-:W-:-:S02]  /*1de0*/  UMOV UR19, 0x10000000 ;  /* 0x1000000000137882 */ /* 0x000fc40000000000 */
[----:B------:R-:W-:Y:S01]  /*1df0*/  UIADD3 UR8, UPT, UPT, UR8, 0x2e600, URZ ;  /* 0x0002e60008087890 */ /* 0x000fe2000fffe0ff */
[----:B------:R2:W-:Y:S01]  /*1e00*/  UTMALDG.3D.2CTA [UR32], [UR28], desc[UR18] ;  /* 0x000012201c0075b4 */ /* 0x0005e20008211000 */
[----:B------:R-:W-:Y:S01]  /*1e10*/  UMOV UR10, UR34 ;  /* 0x00000022000a7c82 */ /* 0x000fe20008000000 */
[----:B------:R-:W-:Y:S01]  /*1e20*/  UMOV UR12, UR36 ;  /* 0x00000024000c7c82 */ /* 0x000fe20008000000 */
[----:B------:R-:W-:Y:S01]  /*1e30*/  UMOV UR9, UR33 ;  /* 0x0000002100097c82 */ /* 0x000fe20008000000 */
[----:B------:R-:W-:Y:S01]  /*1e40*/  UMOV UR23, UR5 ;  /* 0x0000000500177c82 */ /* 0x000fe20008000000 */
[----:B------:R-:W-:-:S03]  /*1e50*/  UMOV UR17, UR13 ;  /* 0x0000000d00117c82 */ /* 0x000fc60008000000 */
[----:B------:R1:W-:Y:S01]  /*1e60*/  UTMALDG.3D.2CTA [UR8], [UR26], desc[UR18] ;  /* 0x000012081a0075b4 */ /* 0x0003e20008211000 */
[----:B--2---:R-:W-:Y:S01]  /*1e70*/  UIADD3 UR34, UPT, UPT, UR34, 0x20, URZ ;  /* 0x0000002022227890 */ /* 0x004fe2000fffe0ff */
[----:B------:R-:W-:Y:S11]  /*1e80*/  BRA.U UP2, `(.L_x_32) ;  /* 0xfffffffd024c7547 */ /* 0x000ff6000b83ffff */
.L_x_26:
[----:B-1----:R-:W-:Y:S01]  /*1e90*/  ULEA UR8, UR13, UR4, 0x3 ;  /* 0x000000040d087291 */ /* 0x002fe2000f8e18ff */
[----:B------:R-:W-:Y:S01]  /*1ea0*/  SHF.L.U32 R2, R17, 0x1f, RZ ;  /* 0x0000001f11027819 */ /* 0x000fe200000006ff */
[----:B------:R-:W-:Y:S01]  /*1eb0*/  @!P1 SYNCS.ARRIVE.TRANS64.A1T0 RZ, [UR4+0x178], RZ ;  /* 0x000178ffffff99a7 */ /* 0x000fe20008100004 */
[----:B------:R-:W-:-:S06]  /*1ec0*/  UISETP.GT.AND UP0, UPT, UR22, UR21, UPT ;  /* 0x000000151600728c */ /* 0x000fcc000bf04270 */
[----:B--2-4-:R1:W2:Y:S03]  /*1ed0*/  SYNCS.PHASECHK.TRANS64.TRYWAIT P0, [UR8+0xa0], R2 ;  /* 0x0000a002ff0075a7 */ /* 0x0142a60008001108 */
[----:B------:R-:W-:Y:S05]  /*1ee0*/  BRA.U !UP0, `(.L_x_33) ;  /* 0x0000000108c07547 */ /* 0x000fea000b800000 */
[----:B------:R-:W-:Y:S01]  /*1ef0*/  UIADD3 UR26, UPT, UPT, UR14, UR23, URZ ;  /* 0x000000170e1a7290 */ /* 0x000fe2000fffe0ff */
[----:B------:R-:W-:-:S11]  /*1f00*/  UMOV UR27, UR13 ;  /* 0x0000000d001b7c82 */ /* 0x000fd60008000000 */
.L_x_39:
[----:B------:R-:W-:Y:S01]  /*1f10*/  ULEA UR17, UR27, UR4, 0x3 ;  /* 0x000000041b117291 */ /* 0x000fe2000f8e18ff */
[----:B--2---:R-:W-:Y:S01]  /*1f20*/  @P5 MOV R3, 0x5000 ;  /* 0x0000500000035802 */ /* 0x004fe20000000f00 */
[----:B-12---:R-:W-:Y:S10]  /*1f30*/  @P0 BRA `(.L_x_34) ;  /* 0x00000000000c0947 */ /* 0x006ff40003800000 */
[----:B------:R-:W-:-:S04]  /*1f40*/  SHF.L.U32 R4, R17, 0x1f, RZ ;  /* 0x0000001f11047819 */ /* 0x000fc800000006ff */
[----:B------:R-:W2:Y:S02]  /*1f50*/  SYNCS.PHASECHK.TRANS64.TRYWAIT P0, [UR17+0xa0], R4 ;  /* 0x0000a004ff0075a7 */ /* 0x000ea40008001111 */
[----:B--2---:R-:W-:Y:S05]  /*1f60*/  @!P0 BRA `(.L_x_35) ;  /* 0x0000006400ec8947 */ /* 0x004fea0003800000 */
.L_x_34:
[----:B------:R2:W-:Y:S01]  /*1f70*/  @P5 SYNCS.ARRIVE.TRANS64 RZ, [UR17], R3 ;  /* 0x00000003ffff59a7 */ /* 0x0005e20008000011 */
[----:B------:R-:W-:-:S04]  /*1f80*/  ULOP3.LUT UR8, UR7, 0x2, URZ, 0xfc, !UPT ;  /* 0x0000000207087892 */ /* 0x000fc8000f8efcff */
[----:B------:R-:W-:-:S09]  /*1f90*/  UISETP.NE.AND UP0, UPT, UR8, 0x2, UPT ;  /* 0x000000020800788c */ /* 0x000fd2000bf05270 */
[----:B------:R-:W-:Y:S05]  /*1fa0*/  BRA.U UP0, `(.L_x_36) ;  /* 0x0000000100047547 */ /* 0x000fea000b800000 */
[----:B------:R-:W-:Y:S05]  /*1fb0*/  BPT.TRAP 0x1 ;  /* 0x000000040000795c */ /* 0x000fea0000300000 */
.L_x_36:
[----:B------:R-:W-:Y:S04]  /*1fc0*/  BSSY.RECONVERGENT B0, `(.L_x_37) ;  /* 0x0000003000007945 */ /* 0x000fe80003800200 */
[----:B------:R-:W-:Y:S05]  /*1fd0*/  @!P4 BRA `(.L_x_38) ;  /* 0x000000000004c947 */ /* 0x000fea0003800000 */
[----:B------:R-:W-:Y:S05]  /*1fe0*/  BPT.TRAP 0x1 ;  /* 0x000000040000795c */ /* 0x000fea0000300000 */
.L_x_38:
[----:B------:R-:W-:Y:S05]  /*1ff0*/  BSYNC.RECONVERGENT B0 ;  /* 0x0000000000007941 */ /* 0x000fea0003800200 */
.L_x_37:
        /* <DEDUP_REMOVED lines=9> */
[----:B------:R-:W-:Y:S02]  /*2090*/  USHF.L.U32 UR18, UR23, 0x5, URZ ;  /* 0x0000000517127899 */ /* 0x000fe400080006ff */
[----:B------:R-:W-:Y:S01]  /*20a0*/  ULOP3.LUT UR17, UR17, 0xfefffff8, URZ, 0xc0, !UPT ;  /* 0xfefffff811117892 */ /* 0x000fe2000f8ec0ff */
[----:B-1----:R-:W-:Y:S01]  /*20b0*/  SHF.L.U32 R2, R17, 0x1f, RZ ;  /* 0x0000001f11027819 */ /* 0x002fe200000006ff */
[----:B------:R-:W-:Y:S02]  /*20c0*/  UIADD3 UR16, UPT, UPT, UR16, 0x6600, URZ ;  /* 0x0000660010107890 */ /* 0x000fe4000fffe0ff */
[----:B------:R-:W-:Y:S01]  /*20d0*/  UIADD3.X UR33, UPT, UPT, URZ, UR25, URZ, UP1, !UPT ;  /* 0x00000019ff217290 */ /* 0x000fe20008ffe4ff */
[----:B------:R4:W1:Y:S01]  /*20e0*/  SYNCS.PHASECHK.TRANS64.TRYWAIT P0, [UR8+0xa0], R2 ;  /* 0x0000a002ff0075a7 */ /* 0x0008620008001108 */
[----:B------:R-:W-:-:S02]  /*20f0*/  ULEA UR8, UR27, UR4, 0xb ;  /* 0x000000041b087291 */ /* 0x000fc4000f8e58ff */
[----:B------:R-:W-:Y:S02]  /*2100*/  UIADD3.X UR31, UPT, UPT, URZ, UR25, URZ, UP0, !UPT ;  /* 0x00000019ff1f7290 */ /* 0x000fe400087fe4ff */
[----:B------:R-:W-:Y:S01]  /*2110*/  UIADD3 UR8, UPT, UPT, UR8, 0x2e600, URZ ;  /* 0x0002e60008087890 */ /* 0x000fe2000fffe0ff */
[----:B------:R-:W-:Y:S01]  /*2120*/  UMOV UR28, 0x0 ;  /* 0x00000000001c7882 */ /* 0x000fe20000000000 */
[----:B------:R-:W-:Y:S01]  /*2130*/  UMOV UR29, 0x10000000 ;  /* 0x10000000001d7882 */ /* 0x000fe20000000000 */
[----:B------:R-:W-:Y:S01]  /*2140*/  UMOV UR19, UR35 ;  /* 0x0000002300137c82 */ /* 0x000fe20008000000 */
[----:B------:R-:W-:Y:S01]  /*2150*/  UMOV UR20, UR36 ;  /* 0x0000002400147c82 */ /* 0x000fe20008000000 */
[----:B------:R-:W-:Y:S01]  /*2160*/  UMOV UR12, UR36 ;  /* 0x00000024000c7c82 */ /* 0x000fe20008000000 */
[----:B------:R-:W-:Y:S01]  /*2170*/  UMOV UR9, UR17 ;  /* 0x0000001100097c82 */ /* 0x000fe20008000000 */
[----:B------:R-:W-:Y:S01]  /*2180*/  UMOV UR10, UR18 ;  /* 0x00000012000a7c82 */ /* 0x000fe20008000000 */
[----:B------:R4:W-:Y:S01]  /*2190*/  UTMALDG.3D.2CTA [UR16], [UR32], desc[UR28] ;  /* 0x00001c10200075b4 */ /* 0x0009e20008211000 */
[----:B------:R-:W-:Y:S01]  /*21a0*/  UIADD3 UR23, UPT, UPT, UR23, 0x1, URZ ;  /* 0x0000000117177890 */ /* 0x000fe2000fffe0ff */
[----:B------:R-:W-:-:S03]  /*21b0*/  UMOV UR27, UR13 ;  /* 0x0000000d001b7c82 */ /* 0x000fc60008000000 */
[----:B------:R-:W-:Y:S01]  /*21c0*/  UISETP.NE.AND UP0, UPT, UR23, UR26, UPT ;  /* 0x0000001a1700728c */ /* 0x000fe2000bf05270 */
[----:B------:R4:W-:Y:S08]  /*21d0*/  UTMALDG.3D.2CTA [UR8], [UR30], desc[UR28] ;  /* 0x00001c081e0075b4 */ /* 0x0009f00008211000 */
[----:B----4-:R-:W-:Y:S05]  /*21e0*/  BRA.U UP0, `(.L_x_39) ;  /* 0xfffffffd00487547 */ /* 0x010fea000b83ffff */
.L_x_33:
[C---:B-1----:R-:W-:Y:S01]  /*21f0*/  LEA R2, R16.reuse, UR4, 0x3 ;  /* 0x0000000410027c11 */ /* 0x042fe2000f8e18ff */
[----:B------:R-:W-:Y:S01]  /*2200*/  NOP ;  /* 0x0000000000007918 */ /* 0x000fe20000000000 */
[----:B--2---:R-:W-:Y:S02]  /*2210*/  SHF.L.U32 R3, R13, 0x1f, RZ ;  /* 0x0000001f0d037819 */ /* 0x004fe400000006ff */
[----:B------:R-:W-:Y:S02]  /*2220*/  LEA R4, R16, UR4, 0x4 ;  /* 0x0000000410047c11 */ /* 0x000fe4000f8e20ff */
[----:B------:R-:W1:Y:S02]  /*2230*/  SYNCS.PHASECHK.TRANS64.TRYWAIT P0, [R2+URZ+0x180], R3 ;  /* 0x00018003020075a7 */ /* 0x000e6400080011ff */
[----:B-1----:R-:W-:Y:S05]  /*2240*/  @!P0 BRA `(.L_x_40) ;  /* 0x00000064004c8947 */ /* 0x002fea0003800000 */
.L_x_153:
[----:B------:R-:W2:Y:S01]  /*2250*/  LDS.128 R4, [R4+0x210] ;  /* 0x0002100004047984 */ /* 0x000ea20000000c00 */
[----:B------:R-:W-:Y:S01]  /*2260*/  ISETP.GE.AND P0, PT, R40, 0x1, PT ;  /* 0x000000012800780c */ /* 0x000fe20003f06270 */
[----:B-1----:R-:W-:Y:S01]  /*2270*/  VIADD R2, R2, 0x190 ;  /* 0x0000019002027836 */ /* 0x002fe20000000000 */
[----:B------:R-:W-:Y:S01]  /*2280*/  @!PT LDS RZ, [RZ] ;  /* 0x00000000fffff984 */ /* 0x000fe20000000800 */
[----:B------:R-:W-:Y:S01]  /*2290*/  @!PT LDS RZ, [RZ] ;  /* 0x00000000fffff984 */ /* 0x000fe20000000800 */
[----:B------:R-:W-:Y:S01]  /*22a0*/  @!PT LDS RZ, [RZ] ;  /* 0x00000000fffff984 */ /* 0x000fe20000000800 */
[----:B------:R-:W-:Y:S01]  /*22b0*/  @!PT LDS RZ, [RZ] ;  /* 0x00000000fffff984 */ /* 0x000fe20000000800 */
[----:B------:R1:W-:Y:S06]  /*22c0*/  MEMBAR.ALL.CTA ;  /* 0x0000000000007992 */ /* 0x0003ec0000008000 */
[----:B-1----:R-:W1:Y:S01]  /*22d0*/  FENCE.VIEW.ASYNC.S ;  /* 0x00000000000073c6 */ /* 0x002e620000000000 */
[----:B------:R-:W-:-:S04]  /*22e0*/  PRMT R2, RZ, 0x654, R2 ;  /* 0x00000654ff027816 */ /* 0x000fc80000000002 */
[----:B-1----:R1:W-:Y:S01]  /*22f0*/  SYNCS.ARRIVE.TRANS64.RED.A1T0 RZ, [R2+URZ], RZ ;  /* 0x000000ff02ff79a7 */ /* 0x0023e200081004ff */
[----:B--2---:R-:W-:-:S13]  /*2300*/  LOP3.LUT P2, RZ, R6, 0x1, RZ, 0xc0, !PT ;  /* 0x0000000106ff7812 */ /* 0x004fda000784c0ff */
[----:B------:R-:W-:Y:S01]  /*2310*/  @P2 SHF.R.U32.HI R3, RZ, 0x10, R5 ;  /* 0x00000010ff032819 */ /* 0x000fe20000011605 */
[----:B------:R-:W-:Y:S01]  /*2320*/  VOTEU.ANY UP0, P2 ;  /* 0x0000000000ff7886 */ /* 0x000fe20001000100 */
[----:B------:R-:W-:Y:S02]  /*2330*/  @P2 MOV R10, R4 ;  /* 0x00000004000a2202 */ /* 0x000fe40000000f00 */
[----:B------:R-:W-:Y:S02]  /*2340*/  @P2 R2UR.BROADCAST UR8, R3 ;  /* 0x00000000030822ca */ /* 0x000fe400008e0000 */
[----:B------:R-:W-:-:S11]  /*2350*/  @P2 LOP3.LUT R9, R5, 0xffff, RZ, 0xc0, !PT ;  /* 0x0000ffff05092812 */ /* 0x000fd600078ec0ff */
[----:B------:R-:W-:Y:S01]  /*2360*/  @UP0 UMOV UR36, UR8 ;  /* 0x0000000800240c82 */ /* 0x000fe20008000000 */
[----:B-1----:R-:W-:Y:S05]  /*2370*/  @!P0 BRA `(.L_x_41) ;  /* 0x0000000000b88947 */ /* 0x002fea0003800000 */
[----:B------:R-:W3:Y:S01]  /*2380*/  LDC.64 R4, c[0x0][0xb18] ;  /* 0x0002c600ff047b82 */ /* 0x000ee20000000a00 */
[----:B------:R-:W-:-:S07]  /*2390*/  ISETP.NE.AND P3, PT, R40, 0x1, PT ;  /* 0x000000012800780c */ /* 0x000fce0003f65270 */
[----:B------:R-:W1:Y:S08]  /*23a0*/  LDC.64 R6, c[0x0][0xb10] ;  /* 0x0002c400ff067b82 */ /* 0x000e700000000a00 */
[----:B------:R-:W2:Y:S08]  /*23b0*/  LDC R14, c[0x0][0xb20] ;  /* 0x0002c800ff0e7b82 */ /* 0x000eb00000000800 */
[----:B------:R-:W4:Y:S01]  /*23c0*/  LDC R15, c[0x0][0xb0c] ;  /* 0x0002c300ff0f7b82 */ /* 0x000f220000000800 */
[----:B---3--:R-:W-:Y:S01]  /*23d0*/  IMAD.HI.U32 R21, R0, R5, RZ ;  /* 0x0000000500157227 */ /* 0x008fe200078e00ff */
[----:B------:R-:W-:-:S03]  /*23e0*/  ISETP.NE.AND P0, PT, R4, 0x1, PT ;  /* 0x000000010400780c */ /* 0x000fc60003f05270 */
[----:B------:R-:W-:-:S03]  /*23f0*/  IMAD.HI.U32 R5, R9, R5, RZ ;  /* 0x0000000509057227 */ /* 0x000fc600078e00ff */
[----:B------:R-:W3:Y:S01]  /*2400*/  LDC.64 R2, c[0x0][0xb28] ;  /* 0x0002ca00ff027b82 */ /* 0x000ee20000000a00 */
[----:B-1----:R-:W-:-:S04]  /*2410*/  IMAD.HI.U32 R22, R8, R6, RZ ;  /* 0x0000000608167227 */ /* 0x002fc800078e00ff */
[----:B------:R-:W-:Y:S01]  /*2420*/  IMAD.HI.U32 R23, R10, R6, RZ ;  /* 0x000000060a177227 */ /* 0x000fe200078e00ff */
[----:B------:R-:W-:Y:S02]  /*2430*/  SHF.R.U32.HI R22, RZ, R7, R22 ;  /* 0x00000007ff167219 */ /* 0x000fe40000011616 */
[-C--:B--2---:R-:W-:Y:S02]  /*2440*/  SHF.R.U32.HI R21, RZ, R14.reuse, R21 ;  /* 0x0000000eff157219 */ /* 0x084fe40000011615 */
[----:B------:R-:W-:Y:S02]  /*2450*/  SHF.R.U32.HI R5, RZ, R14, R5 ;  /* 0x0000000eff057219 */ /* 0x000fe40000011605 */
[----:B------:R-:W-:Y:S02]  /*2460*/  SEL R21, R0, R21, !P0 ;  /* 0x0000001500157207 */ /* 0x000fe40004000000 */
[----:B------:R-:W-:Y:S02]  /*2470*/  SHF.R.U32.HI R23, RZ, R7, R23 ;  /* 0x00000007ff177219 */ /* 0x000fe40000011617 */
[----:B----4-:R-:W-:-:S02]  /*2480*/  ISETP.NE.AND P1, PT, R15, 0x1, PT ;  /* 0x000000010f00780c */ /* 0x010fc40003f25270 */
[----:B------:R-:W-:Y:S02]  /*2490*/  SEL R5, R9, R5, !P0 ;  /* 0x0000000509057207 */ /* 0x000fe40004000000 */
[----:B------:R-:W-:Y:S02]  /*24a0*/  SEL R22, R8, R22, !P1 ;  /* 0x0000001608167207 */ /* 0x000fe40004800000 */
[----:B------:R-:W-:Y:S01]  /*24b0*/  SEL R23, R10, R23, !P1 ;  /* 0x000000170a177207 */ /* 0x000fe20004800000 */
[----:B---3--:R-:W-:-:S04]  /*24c0*/  IMAD.HI.U32 R20, R21, R2, RZ ;  /* 0x0000000215147227 */ /* 0x008fc800078e00ff */
        /* <DEDUP_REMOVED lines=10> */
[----:B------:R-:W-:-:S04]  /*2570*/  @!P0 IMAD.HI.U32 R7, R23, R2, RZ ;  /* 0x0000000217078227 */ /* 0x000fc800078e00ff */
[----:B------:R-:W-:Y:S01]  /*2580*/  IMAD.MOV R2, RZ, RZ, -R6 ;  /* 0x000000ffff027224 */ /* 0x000fe200078e0a06 */
[----:B------:R-:W-:Y:S02]  /*2590*/  @!P0 SHF.R.U32.HI R3, RZ, R3, R7 ;  /* 0x00000003ff038219 */ /* 0x000fe40000011607 */
[----:B------:R-:W-:Y:S01]  /*25a0*/  IADD3 R7, PT, PT, -R5, RZ, RZ ;  /* 0x000000ff05077210 */ /* 0x000fe20007ffe1ff */
[----:B------:R-:W-:Y:S01]  /*25b0*/  IMAD R2, R40, R2, R5 ;  /* 0x0000000228027224 */ /* 0x000fe200078e0205 */
        /* <DEDUP_REMOVED lines=10> */
.L_x_41:
[----:B------:R-:W1:Y:S02]  /*2660*/  LDCU UR8, c[0x0][0xb30] ;  /* 0x00016600ff0877ac */ /* 0x000e640008000800 */
[----:B-1----:R-:W-:-:S09]  /*2670*/  UISETP.NE.AND UP0, UPT, UR8, 0x1, UPT ;  /* 0x000000010800788c */ /* 0x002fd2000bf05270 */
[----:B------:R-:W-:Y:S05]  /*2680*/  BRA.U UP0, `(.L_x_42) ;  /* 0x0000000100407547 */ /* 0x000fea000b800000 */
[----:B------:R-:W1:Y:S08]  /*2690*/  LDC.64 R4, c[0x0][0xb10] ;  /* 0x0002c400ff047b82 */ /* 0x000e700000000a00 */
[----:B------:R-:W2:Y:S08]  /*26a0*/  LDC.64 R2, c[0x0][0xb18] ;  /* 0x0002c600ff027b82 */ /* 0x000eb00000000a00 */
[----:B------:R-:W4:Y:S08]  /*26b0*/  LDC R6, c[0x0][0xb20] ;  /* 0x0002c800ff067b82 */ /* 0x000f300000000800 */
[----:B------:R-:W3:Y:S01]  /*26c0*/  LDC R7, c[0x0][0xb0c] ;  /* 0x0002c300ff077b82 */ /* 0x000ee20000000800 */
[----:B-1----:R-:W-:-:S05]  /*26d0*/  IMAD.HI.U32 R4, R10, R4, RZ ;  /* 0x000000040a047227 */ /* 0x002fca00078e00ff */
[----:B------:R-:W-:Y:S01]  /*26e0*/  SHF.R.U32.HI R4, RZ, R5, R4 ;  /* 0x00000005ff047219 */ /* 0x000fe20000011604 */
[----:B--2---:R-:W-:Y:S01]  /*26f0*/  IMAD.HI.U32 R3, R9, R3, RZ ;  /* 0x0000000309037227 */ /* 0x004fe200078e00ff */
[----:B------:R-:W-:-:S04]  /*2700*/  ISETP.NE.AND P0, PT, R2, 0x1, PT ;  /* 0x000000010200780c */ /* 0x000fc80003f05270 */
[----:B----4-:R-:W-:-:S04]  /*2710*/  SHF.R.U32.HI R3, RZ, R6, R3 ;  /* 0x00000006ff037219 */ /* 0x010fc80000011603 */
[----:B------:R-:W-:Y:S02]  /*2720*/  SEL R3, R9, R3, !P0 ;  /* 0x0000000309037207 */ /* 0x000fe40004000000 */
[----:B---3--:R-:W-:-:S04]  /*2730*/  ISETP.NE.AND P1, PT, R7, 0x1, PT ;  /* 0x000000010700780c */ /* 0x008fc80003f25270 */
[----:B------:R-:W-:-:S05]  /*2740*/  SEL R4, R10, R4, !P1 ;  /* 0x000000040a047207 */ /* 0x000fca0004800000 */
[----:B------:R-:W-:Y:S02]  /*2750*/  IMAD.IADD R5, R3, 0x1, -R4 ;  /* 0x0000000103057824 */ /* 0x000fe400078e0a04 */
[----:B------:R-:W-:Y:S02]  /*2760*/  IMAD.IADD R3, R4, 0x1, -R3 ;  /* 0x0000000104037824 */ /* 0x000fe400078e0a03 */
[----:B------:R-:W-:Y:S02]  /*2770*/  IMAD R10, R5, R7, R10 ;  /* 0x00000007050a7224 */ /* 0x000fe400078e020a */
[----:B------:R-:W-:-:S07]  /*2780*/  IMAD R9, R3, R2, R9 ;  /* 0x0000000203097224 */ /* 0x000fce00078e0209 */
.L_x_42:
[----:B------:R-:W-:Y:S01]  /*2790*/  VIADD R16, R16, 0x1 ;  /* 0x0000000110107836 */ /* 0x000fe20000000000 */
[----:B------:R-:W-:Y:S01]  /*27a0*/  PLOP3.LUT P1, PT, PT, PT, PT, 0x80, 0x8 ;  /* 0x000000000008781c */ /* 0x000fe20003f2f070 */
[----:B------:R-:W-:Y:S02]  /*27b0*/  IMAD.IADD R14, R10, 0x1, R91 ;  /* 0x000000010a0e7824 */ /* 0x000fe400078e025b */
[----:B------:R-:W-:Y:S01]  /*27c0*/  IMAD.IADD R15, R9, 0x1, R90 ;  /* 0x00000001090f7824 */ /* 0x000fe200078e025a */
[----:B------:R-:W-:-:S04]  /*27d0*/  ISETP.NE.AND P0, PT, R16, 0x2, PT ;  /* 0x000000021000780c */ /* 0x000fc80003f05270 */
[----:B------:R-:W-:Y:S02]  /*27e0*/  SEL R2, RZ, 0x1, P0 ;  /* 0x00000001ff027807 */ /* 0x000fe40000000000 */
[----:B------:R-:W-:Y:S02]  /*27f0*/  SEL R16, R16, RZ, P0 ;  /* 0x000000ff10107207 */ /* 0x000fe40000000000 */
[----:B------:R-:W-:Y:S01]  /*2800*/  LOP3.LUT R13, R13, R2, RZ, 0x3c, !PT ;  /* 0x000000020d0d7212 */ /* 0x000fe200078e3cff */
[----:B------:R-:W-:Y:S06]  /*2810*/  @P2 BRA `(.L_x_43) ;  /* 0xfffffff000582947 */ /* 0x000fec000383ffff */
[----:B------:R-:W-:Y:S01]  /*2820*/  UIADD3 UR4, UPT, UPT, UR4, 0xa0, URZ ;  /* 0x000000a004047890 */ /* 0x000fe2000fffe0ff */
[----:B------:R-:W-:-:S03]  /*2830*/  SHF.L.U32 R2, R17, 0x1f, RZ ;  /* 0x0000001f11027819 */ /* 0x000fc600000006ff */
[----:B------:R-:W-:-:S09]  /*2840*/  ULEA UR5, UR13, UR4, 0x3 ;  /* 0x000000040d057291 */ /* 0x000fd2000f8e18ff */
[----:B------:R-:W1:Y:S02]  /*2850*/  SYNCS.PHASECHK.TRANS64.TRYWAIT P0, [UR5], R2 ;  /* 0x00000002ff0075a7 */ /* 0x000e640008001105 */
[----:B-1----:R-:W-:Y:S05]  /*2860*/  @!P0 BRA `(.L_x_44) ;  /* 0x0000005c00d88947 */ /* 0x002fea0003800000 */
.L_x_155:
[----:B------:R-:W-:-:S04]  /*2870*/  UIADD3 UR6, UPT, UPT, UR13, 0x1, URZ ;  /* 0x000000010d067890 */ /* 0x000fc8000fffe0ff */
[----:B------:R-:W-:-:S04]  /*2880*/  UISETP.NE.AND UP0, UPT, UR6, 0x14, UPT ;  /* 0x000000140600788c */ /* 0x000fc8000bf05270 */
[----:B------:R-:W-:Y:S02]  /*2890*/  USEL UR7, URZ, 0x1, UP0 ;  /* 0x00000001ff077887 */ /* 0x000fe40008000000 */
[----:B------:R-:W-:-:S04]  /*28a0*/  USEL UR6, UR6, URZ, UP0 ;  /* 0x000000ff06067287 */ /* 0x000fc80008000000 */
[----:B------:R-:W-:Y:S01]  /*28b0*/  ULEA UR5, UR6, UR4, 0x3 ;  /* 0x0000000406057291 */ /* 0x000fe2000f8e18ff */
[----:B-1----:R-:W-:-:S04]  /*28c0*/  LOP3.LUT R2, R17, UR7, RZ, 0x3c, !PT ;  /* 0x0000000711027c12 */ /* 0x002fc8000f8e3cff */
[----:B------:R-:W-:-:S04]  /*28d0*/  SHF.L.U32 R3, R2, 0x1f, RZ ;  /* 0x0000001f02037819 */ /* 0x000fc800000006ff */
[----:B------:R-:W1:Y:S02]  /*28e0*/  SYNCS.PHASECHK.TRANS64.TRYWAIT P0, [UR5], R3 ;  /* 0x00000003ff0075a7 */ /* 0x000e640008001105 */
[----:B-1----:R-:W-:Y:S05]  /*28f0*/  @!P0 BRA `(.L_x_45) ;  /* 0x0000005c00cc8947 */ /* 0x002fea0003800000 */
.L_x_157:
[----:B------:R-:W-:-:S04]  /*2900*/  UIADD3 UR6, UPT, UPT, UR6, 0x1, URZ ;  /* 0x0000000106067890 */ /* 0x000fc8000fffe0ff */
[----:B------:R-:W-:-:S04]  /*2910*/  UISETP.NE.AND UP0, UPT, UR6, 0x14, UPT ;  /* 0x000000140600788c */ /* 0x000fc8000bf05270 */
[----:B------:R-:W-:Y:S02]  /*2920*/  USEL UR7, URZ, 0x1, UP0 ;  /* 0x00000001ff077887 */ /* 0x000fe40008000000 */
[----:B------:R-:W-:-:S04]  /*2930*/  USEL UR6, UR6, URZ, UP0 ;  /* 0x000000ff06067287 */ /* 0x000fc80008000000 */
[----:B------:R-:W-:Y:S01]  /*2940*/  ULEA UR5, UR6, UR4, 0x3 ;  /* 0x0000000406057291 */ /* 0x000fe2000f8e18ff */
[----:B------:R-:W-:-:S04]  /*2950*/  LOP3.LUT R2, R2, UR7, RZ, 0x3c, !PT ;  /* 0x0000000702027c12 */ /* 0x000fc8000f8e3cff */
[----:B-1----:R-:W-:-:S04]  /*2960*/  SHF.L.U32 R3, R2, 0x1f, RZ ;  /* 0x0000001f02037819 */ /* 0x002fc800000006ff */
[----:B------:R-:W1:Y:S02]  /*2970*/  SYNCS.PHASECHK.TRANS64.TRYWAIT P0, [UR5], R3 ;  /* 0x00000003ff0075a7 */ /* 0x000e640008001105 */
[----:B-1----:R-:W-:Y:S05]  /*2980*/  @!P0 BRA `(.L_x_46) ;  /* 0x0000005c00c08947 */ /* 0x002fea0003800000 */
.L_x_159:
        /* <DEDUP_REMOVED lines=9> */
.L_x_161:
        /* <DEDUP_REMOVED lines=9> */
.L_x_163:
        /* <DEDUP_REMOVED lines=9> */
.L_x_165:
        /* <DEDUP_REMOVED lines=9> */
.L_x_167:
        /* <DEDUP_REMOVED lines=9> */
.L_x_169:
        /* <DEDUP_REMOVED lines=9> */
.L_x_171:
        /* <DEDUP_REMOVED lines=9> */
.L_x_173:
        /* <DEDUP_REMOVED lines=9> */
.L_x_175:
        /* <DEDUP_REMOVED lines=9> */
.L_x_177:
        /* <DEDUP_REMOVED lines=9> */
.L_x_179:
        /* <DEDUP_REMOVED lines=9> */
.L_x_181:
        /* <DEDUP_REMOVED lines=9> */
.L_x_183:
        /* <DEDUP_REMOVED lines=9> */
.L_x_185:
        /* <DEDUP_REMOVED lines=9> */
.L_x_187:
        /* <DEDUP_REMOVED lines=9> */
.L_x_189:
        /* <DEDUP_REMOVED lines=9> */
.L_x_191:
[----:B------:R-:W-:-:S04]  /*3290*/  UIADD3 UR6, UPT, UPT, UR6, 0x1, URZ ;  /* 0x0000000106067890 */ /* 0x000fc8000fffe0ff */
[----:B------:R-:W-:-:S04]  /*32a0*/  UISETP.NE.AND UP0, UPT, UR6, 0x14, UPT ;  /* 0x000000140600788c */ /* 0x000fc8000bf05270 */
[----:B------:R-:W-:Y:S02]  /*32b0*/  USEL UR5, URZ, 0x1, UP0 ;  /* 0x00000001ff057887 */ /* 0x000fe40008000000 */
[----:B------:R-:W-:-:S04]  /*32c0*/  USEL UR6, UR6, URZ, UP0 ;  /* 0x000000ff06067287 */ /* 0x000fc80008000000 */
[----:B------:R-:W-:Y:S01]  /*32d0*/  ULEA UR6, UR6, UR4, 0x3 ;  /* 0x0000000406067291 */ /* 0x000fe2000f8e18ff */
[----:B------:R-:W-:-:S04]  /*32e0*/  LOP3.LUT R2, R2, UR5, RZ, 0x3c, !PT ;  /* 0x0000000502027c12 */ /* 0x000fc8000f8e3cff */
[----:B------:R-:W-:Y:S01]  /*32f0*/  SHF.L.U32 R2, R2, 0x1f, RZ ;  /* 0x0000001f02027819 */ /* 0x000fe200000006ff */
[----:B-1-3--:R-:W-:-:S07]  /*3300*/  IMAD.U32 R0, RZ, RZ, UR6 ;  /* 0x00000006ff007e24 */ /* 0x00afce000f8e00ff */
.L_x_63:
[----:B-1----:R1:W2:Y:S02]  /*3310*/  SYNCS.PHASECHK.TRANS64.TRYWAIT P0, [R0+URZ], R2 ;  /* 0x00000002000075a7 */ /* 0x0022a400080011ff */
[----:B--2---:R-:W-:Y:S05]  /*3320*/  @!P0 NANOSLEEP.SYNCS 0x989680 ;  /* 0x009896800000895d */ /* 0x004fea0003900000 */
[----:B------:R-:W2:Y:S02]  /*3330*/  @!P0 SYNCS.PHASECHK.TRANS64 P0, [R0+URZ], R2 ;  /* 0x00000002000085a7 */ /* 0x000ea400080010ff */
[----:B--2---:R-:W-:Y:S05]  /*3340*/  @P0 EXIT ;  /* 0x000000000000094d */ /* 0x004fea0003800000 */
[----:B------:R-:W-:Y:S05]  /*3350*/  BRA `(.L_x_63) ;  /* 0xfffffffc00ec7947 */ /* 0x000fea000383ffff */
.L_x_23:
[----:B------:R-:W-:-:S04]  /*3360*/  UISETP.NE.AND UP1, UPT, UR37, URZ, UPT ;  /* 0x000000ff2500728c */ /* 0x000fc8000bf25270 */
[----:B------:R-:W-:-:S09]  /*3370*/  UISETP.NE.OR UP1, UPT, UR10, 0x1, UP1 ;  /* 0x000000010a00788c */ /* 0x000fd20008f25670 */
[----:B------:R-:W-:Y:S05]  /*3380*/  BRA.U UP1, `(.L_x_64) ;  /* 0x00000005014c7547 */ /* 0x000fea000b800000 */
[----:B------:R-:W-:Y:S01]  /*3390*/  HFMA2 R11, -RZ, RZ, 0, 0 ;  /* 0x00000000ff0b7431 */ /* 0x000fe200000001ff */
[----:B------:R-:W-:Y:S01]  /*33a0*/  ISETP.GE.U32.AND P2, PT, R10, 0x2, PT ;  /* 0x000000020a00780c */ /* 0x000fe20003f46070 */
[----:B------:R-:W-:Y:S01]  /*33b0*/  IMAD.MOV.U32 R12, RZ, RZ, 0x1 ;  /* 0x00000001ff0c7424 */ /* 0x000fe200078e00ff */
[----:B------:R-:W-:Y:S01]  /*33c0*/  CS2R R8, SRZ ;  /* 0x0000000000087805 */ /* 0x000fe2000001ff00 */
[----:B------:R-:W-:Y:S01]  /*33d0*/  IMAD.MOV.U32 R3, RZ, RZ, RZ ;  /* 0x000000ffff037224 */ /* 0x000fe200078e00ff */
[----:B------:R-:W-:Y:S01]  /*33e0*/  UMOV UR4, 0x400 ;  /* 0x0000040000047882 */ /* 0x000fe20000000000 */
[----:B------:R-:W-:Y:S01]  /*33f0*/  UMOV UR6, URZ ;  /* 0x000000ff00067c82 */ /* 0x000fe20008000000 */
[----:B------:R-:W-:-:S12]  /*3400*/  ULEA UR37, UR37, UR4, 0x18 ;  /* 0x0000000425257291 */ /* 0x000fd8000f8ec0ff */
.L_x_68:
[----:B------:R-:W-:Y:S02]  /*3410*/  LEA R0, R3, UR37, 0x3 ;  /* 0x0000002503007c11 */ /* 0x000fe4000f8e18ff */
[----:B------:R-:W-:-:S03]  /*3420*/  SHF.L.U32 R4, R8, 0x1f, RZ ;  /* 0x0000001f08047819 */ /* 0x000fc600000006ff */
[----:B------:R-:W-:Y:S01]  /*3430*/  VIADD R5, R0, 0x1f0 ;  /* 0x000001f000057836 */ /* 0x000fe20000000000 */
[----:B------:R-:W1:Y:S02]  /*3440*/  SYNCS.PHASECHK.TRANS64.TRYWAIT P0, [R0+URZ+0x1e0], R4 ;  /* 0x0001e004000075a7 */ /* 0x000e6400080011ff */
[----:B-1----:R-:W-:Y:S05]  /*3450*/  @!P0 BRA `(.L_x_65) ;  /* 0x0000005800a48947 */ /* 0x002fea0003800000 */
.L_x_192:
[----:B------:R-:W-:Y:S01]  /*3460*/  ULEA UR5, UR6, UR37, 0x3 ;  /* 0x0000002506057291 */ /* 0x000fe2000f8e18ff */
[----:B-1----:R-:W-:Y:S01]  /*3470*/  PRMT R0, RZ, 0x654, R5 ;  /* 0x00000654ff007816 */ /* 0x002fe20000000005 */
[----:B------:R-:W-:Y:S01]  /*3480*/  @!P2 IMAD.MOV.U32 R4, RZ, RZ, 0x10 ;  /* 0x00000010ff04a424 */ /* 0x000fe200078e00ff */
[----:B------:R-:W-:Y:S01]  /*3490*/  SHF.L.U32 R5, R12, 0x1f, RZ ;  /* 0x0000001f0c057819 */ /* 0x000fe200000006ff */
[----:B------:R-:W-:Y:S01]  /*34a0*/  UIADD3 UR4, UPT, UPT, UR5, 0x180, URZ ;  /* 0x0000018005047890 */ /* 0x000fe2000fffe0ff */
[----:B------:R1:W-:Y:S05]  /*34b0*/  SYNCS.ARRIVE.TRANS64.RED.A1T0 RZ, [R0+URZ], RZ ;  /* 0x000000ff00ff79a7 */ /* 0x0003ea00081004ff */
[----:B------:R-:W-:Y:S01]  /*34c0*/  IMAD.U32 R6, RZ, RZ, UR4 ;  /* 0x00000004ff067e24 */ /* 0x000fe2000f8e00ff */
[----:B------:R-:W2:Y:S04]  /*34d0*/  SYNCS.PHASECHK.TRANS64.TRYWAIT P0, [UR5+0x190], R5 ;  /* 0x00019005ff0075a7 */ /* 0x000ea80008001105 */
[----:B------:R-:W-:Y:S01]  /*34e0*/  PRMT R6, R10, 0x654, R6 ;  /* 0x000006540a067816 */ /* 0x000fe20000000006 */
[----:B-12---:R-:W-:Y:S06]  /*34f0*/  @!P0 BRA `(.L_x_66) ;  /* 0x0000005800908947 */ /* 0x006fec0003800000 */
.L_x_194:
[----:B------:R-:W-:Y:S01]  /*3500*/  ULEA UR4, UR6, UR37, 0x4 ;  /* 0x0000002506047291 */ /* 0x000fe2000f8e20ff */
[----:B------:R-:W-:Y:S01]  /*3510*/  SEL R2, R6, R2, !P2 ;  /* 0x0000000206027207 */ /* 0x000fe20005000000 */
[----:B------:R-:W-:Y:S01]  /*3520*/  UIADD3 UR5, UPT, UPT, UR5, 0x180, URZ ;  /* 0x0000018005057890 */ /* 0x000fe2000fffe0ff */
[----:B-1----:R-:W-:Y:S01]  /*3530*/  LEA R0, R11, UR37, 0x3 ;  /* 0x000000250b007c11 */ /* 0x002fe2000f8e18ff */
[----:B------:R-:W-:Y:S01]  /*3540*/  UIADD3 UR4, UPT, UPT, UR4, 0x210, URZ ;  /* 0x0000021004047890 */ /* 0x000fe2000fffe0ff */
[----:B------:R1:W-:Y:S01]  /*3550*/  @!P2 SYNCS.ARRIVE.TRANS64.RED RZ, [R2+URZ], R4 ;  /* 0x0000000402ffa9a7 */ /* 0x0003e200080004ff */
[----:B------:R-:W-:Y:S01]  /*3560*/  UIADD3 UR6, UPT, UPT, UR6, 0x1, URZ ;  /* 0x0000000106067890 */ /* 0x000fe2000fffe0ff */
[----:B------:R-:W-:-:S03]  /*3570*/  VIADD R3, R3, 0x1 ;  /* 0x0000000103037836 */ /* 0x000fc60000000000 */
[----:B------:R-:W-:Y:S02]  /*3580*/  UISETP.NE.AND UP0, UPT, UR6, 0x2, UPT ;  /* 0x000000020600788c */ /* 0x000fe4000bf05270 */
[----:B------:R-:W-:Y:S01]  /*3590*/  ISETP.NE.AND P0, PT, R3, 0x2, PT ;  /* 0x000000020300780c */ /* 0x000fe20003f05270 */
[----:B------:R-:W-:Y:S06]  /*35a0*/  UGETNEXTWORKID.BROADCAST [UR4], [UR5] ;  /* 0x00000000040073ca */ /* 0x000fec0008000100 */
[----:B------:R-:W-:Y:S02]  /*35b0*/  USEL UR4, URZ, 0x1, UP0 ;  /* 0x00000001ff047887 */ /* 0x000fe40008000000 */
[----:B------:R-:W-:-:S04]  /*35c0*/  USEL UR6, UR6, URZ, UP0 ;  /* 0x000000ff06067287 */ /* 0x000fc80008000000 */
[----:B------:R-:W-:Y:S02]  /*35d0*/  LOP3.LUT R12, R12, UR4, RZ, 0x3c, !PT ;  /* 0x000000040c0c7c12 */ /* 0x000fe4000f8e3cff */
[----:B-1----:R-:W-:-:S04]  /*35e0*/  SHF.L.U32 R4, R9, 0x1f, RZ ;  /* 0x0000001f09047819 */ /* 0x002fc800000006ff */
[----:B------:R-:W1:Y:S02]  /*35f0*/  SYNCS.PHASECHK.TRANS64.TRYWAIT P1, [R0+URZ+0x180], R4 ;  /* 0x00018004000075a7 */ /* 0x000e6400080211ff */
[----:B-1----:R-:W-:Y:S05]  /*3600*/  @!P1 BRA `(.L_x_67) ;  /* 0x0000005800649947 */ /* 0x002fea0003800000 */
.L_x_195:
[----:B-1----:R-:W-:Y:S01]  /*3610*/  LEA R4, R11, UR37, 0x4 ;  /* 0x000000250b047c11 */ /* 0x002fe2000f8e20ff */
[----:B------:R-:W-:Y:S01]  /*3620*/  VIADD R0, R0, 0x190 ;  /* 0x0000019000007836 */ /* 0x000fe20000000000 */
[----:B------:R-:W-:Y:S01]  /*3630*/  SEL R3, R3, RZ, P0 ;  /* 0x000000ff03037207 */ /* 0x000fe20000000000 */
[----:B------:R-:W-:-:S03]  /*3640*/  VIADD R11, R11, 0x1 ;  /* 0x000000010b0b7836 */ /* 0x000fc60000000000 */
[----:B------:R-:W1:Y:S01]  /*3650*/  LDS.128 R4, [R4+0x210] ;  /* 0x0002100004047984 */ /* 0x000e620000000c00 */
[----:B------:R-:W-:Y:S02]  /*3660*/  PRMT R0, RZ, 0x654, R0 ;  /* 0x00000654ff007816 */ /* 0x000fe40000000000 */
[C---:B------:R-:W-:Y:S01]  /*3670*/  ISETP.NE.AND P1, PT, R11.reuse, 0x2, PT ;  /* 0x000000020b00780c */ /* 0x040fe20003f25270 */
[----:B------:R-:W-:Y:S01]  /*3680*/  @!PT LDS RZ, [RZ] ;  /* 0x00000000fffff984 */ /* 0x000fe20000000800 */
[----:B------:R-:W-:Y:S01]  /*3690*/  @!PT LDS RZ, [RZ] ;  /* 0x00000000fffff984 */ /* 0x000fe20000000800 */
[----:B------:R-:W-:Y:S01]  /*36a0*/  @!PT LDS RZ, [RZ] ;  /* 0x00000000fffff984 */ /* 0x000fe20000000800 */
[----:B------:R-:W-:Y:S01]  /*36b0*/  @!PT LDS RZ, [RZ] ;  /* 0x00000000fffff984 */ /* 0x000fe20000000800 */
[----:B------:R2:W-:Y:S06]  /*36c0*/  MEMBAR.ALL.CTA ;  /* 0x0000000000007992 */ /* 0x0005ec0000008000 */
[----:B--2---:R-:W2:Y:S01]  /*36d0*/  FENCE.VIEW.ASYNC.S ;  /* 0x00000000000073c6 */ /* 0x004ea20000000000 */
[----:B------:R-:W-:Y:S01]  /*36e0*/  SEL R11, R11, RZ, P1 ;  /* 0x000000ff0b0b7207 */ /* 0x000fe20000800000 */
[----:B--2---:R2:W-:Y:S01]  /*36f0*/  SYNCS.ARRIVE.TRANS64.RED.A1T0 RZ, [R0+URZ], RZ ;  /* 0x000000ff00ff79a7 */ /* 0x0045e200081004ff */
[----:B-1----:R-:W-:-:S02]  /*3700*/  LOP3.LUT P3, RZ, R6, 0x1, RZ, 0xc0, !PT ;  /* 0x0000000106ff7812 */ /* 0x002fc4000786c0ff */
[----:B------:R-:W-:-:S04]  /*3710*/  SEL R4, RZ, 0x1, P1 ;  /* 0x00000001ff047807 */ /* 0x000fc80000800000 */
[----:B------:R-:W-:Y:S02]  /*3720*/  LOP3.LUT R9, R9, R4, RZ, 0x3c, !PT ;  /* 0x0000000409097212 */ /* 0x000fe400078e3cff */
[----:B--2---:R-:W-:-:S04]  /*3730*/  SEL R0, RZ, 0x1, P0 ;  /* 0x00000001ff007807 */ /* 0x004fc80000000000 */
[----:B------:R-:W-:Y:S01]  /*3740*/  LOP3.LUT R8, R8, R0, RZ, 0x3c, !PT ;  /* 0x0000000008087212 */ /* 0x000fe200078e3cff */
[----:B------:R-:W-:Y:S06]  /*3750*/  @P3 BRA `(.L_x_68) ;  /* 0xfffffffc002c3947 */ /* 0x000fec000383ffff */
[----:B------:R-:W-:Y:S01]  /*3760*/  ULEA UR5, UR6, UR37, 0x3 ;  /* 0x0000002506057291 */ /* 0x000fe2000f8e18ff */
[----:B------:R-:W-:-:S08]  /*3770*/  SHF.L.U32 R2, R12, 0x1f, RZ ;  /* 0x0000001f0c027819 */ /* 0x000fd000000006ff */
[----:B------:R-:W1:Y:S02]  /*3780*/  SYNCS.PHASECHK.TRANS64 P0, [UR5+0x190], R2 ;  /* 0x00019002ff0075a7 */ /* 0x000e640008001005 */
[----:B-1----:R-:W-:Y:S05]  /*3790*/  @P0 BRA `(.L_x_69) ;  /* 0x0000000000080947 */ /* 0x002fea0003800000 */
[----:B------:R-:W1:Y:S02]  /*37a0*/  SYNCS.PHASECHK.TRANS64.TRYWAIT P0, [UR5+0x190], R2 ;  /* 0x00019002ff0075a7 */ /* 0x000e640008001105 */
[----:B-1----:R-:W-:Y:S05]  /*37b0*/  @!P0 BRA `(.L_x_70) ;  /* 0x00000058000c8947 */ /* 0x002fea0003800000 */
.L_x_69:
[----:B------:R-:W-:-:S04]  /*37c0*/  UIADD3 UR4, UPT, UPT, UR6, 0x1, URZ ;  /* 0x0000000106047890 */ /* 0x000fc8000fffe0ff */
[----:B------:R-:W-:-:S04]  /*37d0*/  UISETP.NE.AND UP0, UPT, UR4, 0x2, UPT ;  /* 0x000000020400788c */ /* 0x000fc8000bf05270 */
[----:B------:R-:W-:Y:S02]  /*37e0*/  USEL UR7, URZ, 0x1, UP0 ;  /* 0x00000001ff077887 */ /* 0x000fe40008000000 */
[----:B------:R-:W-:-:S04]  /*37f0*/  USEL UR4, UR4, URZ, UP0 ;  /* 0x000000ff04047287 */ /* 0x000fc80008000000 */
[----:B------:R-:W-:Y:S01]  /*3800*/  ULEA UR4, UR4, UR37, 0x3 ;  /* 0x0000002504047291 */ /* 0x000fe2000f8e18ff */
[----:B-1----:R-:W-:-:S04]  /*3810*/  LOP3.LUT R2, R12, UR7, RZ, 0x3c, !PT ;  /* 0x000000070c027c12 */ /* 0x002fc8000f8e3cff */
[----:B------:R-:W-:-:S04]  /*3820*/  SHF.L.U32 R0, R2, 0x1f, RZ ;  /* 0x0000001f02007819 */ /* 0x000fc800000006ff */
[----:B------:R-:W1:Y:S02]  /*3830*/  SYNCS.PHASECHK.TRANS64 P0, [UR4+0x190], R0 ;  /* 0x00019000ff0075a7 */ /* 0x000e640008001004 */
[----:B-1----:R-:W-:Y:S05]  /*3840*/  @P0 EXIT ;  /* 0x000000000000094d */ /* 0x002fea0003800000 */
[----:B------:R-:W-:Y:S02]  /*3850*/  SHF.L.U32 R2, R2, 0x1f, RZ ;  /* 0x0000001f02027819 */ /* 0x000fe400000006ff */
[----:B------:R-:W-:-:S07]  /*3860*/  MOV R0, UR4 ;  /* 0x0000000400007c02 */ /* 0x000fce0008000f00 */
.L_x_71:
[----:B-1----:R1:W2:Y:S02]  /*3870*/  SYNCS.PHASECHK.TRANS64.TRYWAIT P0, [R0+URZ+0x190], R2 ;  /* 0x00019002000075a7 */ /* 0x0022a400080011ff */
[----:B--2---:R-:W-:Y:S05]  /*3880*/  @!P0 NANOSLEEP.SYNCS 0x989680 ;  /* 0x009896800000895d */ /* 0x004fea0003900000 */
[----:B------:R-:W2:Y:S02]  /*3890*/  @!P0 SYNCS.PHASECHK.TRANS64 P0, [R0+URZ+0x190], R2 ;  /* 0x00019002000085a7 */ /* 0x000ea400080010ff */
[----:B--2---:R-:W-:Y:S05]  /*38a0*/  @P0 EXIT ;  /* 0x000000000000094d */ /* 0x004fea0003800000 */
[----:B------:R-:W-:Y:S05]  /*38b0*/  BRA `(.L_x_71) ;  /* 0xfffffffc00ec7947 */ /* 0x000fea000383ffff */
.L_x_64:
[----:B------:R-:W-:Y:S05]  /*38c0*/  BRA.U UP4, `(.L_x_72) ;  /* 0x0000001104a07547 */ /* 0x000fea000b800000 */
[----:B------:R-:W-:Y:S01]  /*38d0*/  UMOV UR6, 0x40 ;  /* 0x0000004000067882 */ /* 0x000fe20000000000 */
[----:B------:R-:W-:Y:S01]  /*38e0*/  NOP ;  /* 0x0000000000007918 */ /* 0x000fe20000000000 */
[----:B------:R-:W-:Y:S01]  /*38f0*/  ULEA UR6, UR37, UR6, 0x18 ;  /* 0x0000000625067291 */ /* 0x000fe2000f8ec0ff */
[----:B------:R-:W-:Y:S02]  /*3900*/  UMOV UR7, 0x400 ;  /* 0x0000040000077882 */ /* 0x000fe40000000000 */
[----:B------:R-:W-:-:S06]  /*3910*/  ULEA UR37, UR37, UR7, 0x18 ;  /* 0x0000000725257291 */ /* 0x000fcc000f8ec0ff */
[----:B------:R-:W1:Y:S02]  /*3920*/  LDS.U8 R2, [UR6+0x1c] ;  /* 0x00001c06ff027984 */ /* 0x000e640008000000 */
[----:B-1----:R-:W-:-:S13]  /*3930*/  ISETP.NE.AND P0, PT, R2, RZ, PT ;  /* 0x000000ff0200720c */ /* 0x002fda0003f05270 */
[----:B------:R-:W-:Y:S05]  /*3940*/  @P0 BRA `(.L_x_73) ;  /* 0x0000000400080947 */ /* 0x000fea0003800000 */
[----:B------:R-:W-:Y:S02]  /*3950*/  UISETP.NE.U32.AND UP0, UPT, UR5, 0x1, UPT ;  /* 0x000000010500788c */ /* 0x000fe4000bf05070 */
[----:B------:R-:W-:-:S07]  /*3960*/  UIADD3 UR8, UPT, UPT, UR6, 0x8, URZ ;  /* 0x0000000806087890 */ /* 0x000fce000fffe0ff */
[----:B------:R-:W-:Y:S05]  /*3970*/  BRA.U !UP0, `(.L_x_74) ;  /* 0x00000001089c7547 */ /* 0x000fea000b800000 */
[----:B------:R-:W-:Y:S01]  /*3980*/  ELECT P0, URZ, PT ;  /* 0x0000000000ff782f */ /* 0x000fe20003800000 */
[----:B------:R-:W-:-:S12]  /*3990*/  BSSY B0, `(.L_x_74) ;  /* 0x0000025000007945 */ /* 0x000fd80003800000 */
[----:B------:R-:W-:Y:S05]  /*39a0*/  @!P0 BRA `(.L_x_75) ;  /* 0x00000000008c8947 */ /* 0x000fea0003800000 */
[----:B------:R-:W-:-:S05]  /*39b0*/  UMOV UR7, 0x10 ;  /* 0x0000001000077882 */ /* 0x000fca0000000000 */
[----:B------:R-:W-:Y:S04]  /*39c0*/  DEPBAR.LE SB1, 0x36 ;  /* 0x00009d800000791a */ /* 0x000fe80000000000 */
[----:B------:R-:W1:Y:S02]  /*39d0*/  UTCATOMSWS.2CTA.FIND_AND_SET.ALIGN UP1, UR7, UR7 ;  /* 0x00000007000775e3 */ /* 0x000e640008220800 */
[----:B-1----:R-:W-:Y:S01]  /*39e0*/  MOV R10, UR7 ;  /* 0x00000007000a7c02 */ /* 0x002fe20008000f00 */
[----:B------:R-:W-:Y:S06]  /*39f0*/  BRA.U UP1, `(.L_x_76) ;  /* 0x0000000101187547 */ /* 0x000fec000b800000 */
.L_x_77:
[----:B------:R-:W-:Y:S05]  /*3a00*/  NANOSLEEP 0x64 ;  /* 0x000000640000795d */ /* 0x000fea0003800000 */
[----:B------:R-:W-:-:S05]  /*3a10*/  UMOV UR7, 0x10 ;  /* 0x0000001000077882 */ /* 0x000fca0000000000 */
[----:B------:R-:W-:Y:S04]  /*3a20*/  DEPBAR.LE SB1, 0x36 ;  /* 0x00009d800000791a */ /* 0x000fe80000000000 */
[----:B------:R-:W1:Y:S02]  /*3a30*/  UTCATOMSWS.2CTA.FIND_AND_SET.ALIGN UP1, UR7, UR7 ;  /* 0x00000007000775e3 */ /* 0x000e640008220800 */
[----:B-1----:R-:W-:Y:S01]  /*3a40*/  MOV R10, UR7 ;  /* 0x00000007000a7c02 */ /* 0x002fe20008000f00 */
[----:B------:R-:W-:Y:S05]  /*3a50*/  BRA.U !UP1, `(.L_x_77) ;  /* 0xfffffffd09e87547 */ /* 0x000fea000b83ffff */
.L_x_76:
[----:B------:R-:W1:Y:S01]  /*3a60*/  LDS R5, [UR6+0x10] ;  /* 0x00001006ff057984 */ /* 0x000e620008000800 */
[----:B------:R-:W-:Y:S01]  /*3a70*/  IMAD.U32 R3, RZ, RZ, UR37 ;  /* 0x00000025ff037e24 */ /* 0x000fe2000f8e00ff */
[----:B------:R-:W-:-:S03]  /*3a80*/  MOV R2, UR4 ;  /* 0x0000000400027c02 */ /* 0x000fc60008000f00 */
[----:B------:R-:W-:Y:S01]  /*3a90*/  VIADD R3, R3, 0x230 ;  /* 0x0000023003037836 */ /* 0x000fe20000000000 */
[----:B-1----:R-:W-:-:S04]  /*3aa0*/  SHF.L.U32 R5, R5, 0x1f, RZ ;  /* 0x0000001f05057819 */ /* 0x002fc800000006ff */
[----:B------:R-:W1:Y:S02]  /*3ab0*/  SYNCS.PHASECHK.TRANS64.TRYWAIT P0, [UR6+0x8], R5 ;  /* 0x00000805ff0075a7 */ /* 0x000e640008001106 */
[----:B-1----:R-:W-:Y:S05]  /*3ac0*/  @P0 BRA `(.L_x_78) ;  /* 0x0000000000080947 */ /* 0x002fea0003800000 */
[----:B------:R-:W1:Y:S02]  /*3ad0*/  SYNCS.PHASECHK.TRANS64.TRYWAIT P0, [UR6+0x8], R5 ;  /* 0x00000805ff0075a7 */ /* 0x000e640008001106 */
[----:B-1----:R-:W-:Y:S05]  /*3ae0*/  @!P0 BRA `(.L_x_79) ;  /* 0x0000005400588947 */ /* 0x002fea0003800000 */
.L_x_78:
[----:B-1----:R-:W-:Y:S01]  /*3af0*/  HFMA2 R4, -RZ, RZ, 0, 5.9604644775390625e-08 ;  /* 0x00000001ff047431 */ /* 0x002fe200000001ff */
[----:B------:R-:W-:Y:S01]  /*3b00*/  UPRMT UR7, UR4, 0x654, UR8 ;  /* 0x0000065404077896 */ /* 0x000fe20008000008 */
[----:B------:R-:W-:Y:S01]  /*3b10*/  IMAD.MOV.U32 R7, RZ, RZ, 0xffff ;  /* 0x0000ffffff077424 */ /* 0x000fe200078e00ff */
[----:B------:R-:W-:Y:S01]  /*3b20*/  PRMT R2, R2, 0x654, R3 ;  /* 0x0000065402027816 */ /* 0x000fe20000000003 */
[----:B------:R-:W-:Y:S02]  /*3b30*/  IMAD.MOV.U32 R5, RZ, RZ, 0x4 ;  /* 0x00000004ff057424 */ /* 0x000fe400078e00ff */
[----:B------:R-:W-:Y:S01]  /*3b40*/  IMAD.SHL.U32 R9, R10, 0x20, RZ ;  /* 0x000000200a097824 */ /* 0x000fe200078e00ff */
[----:B------:R-:W-:Y:S02]  /*3b50*/  MOV R3, UR7 ;  /* 0x0000000700037c02 */ /* 0x000fe40008000f00 */
[-C--:B------:R-:W-:Y:S01]  /*3b60*/  SHF.L.U32 R7, R7, R10.reuse, RZ ;  /* 0x0000000a07077219 */ /* 0x080fe200000006ff */
[----:B------:R1:W-:Y:S01]  /*3b70*/  SYNCS.ARRIVE.TRANS64.RED RZ, [UR7], R5 ;  /* 0x00000005ffff79a7 */ /* 0x0003e20008000407 */
[----:B------:R-:W-:Y:S01]  /*3b80*/  SHF.L.U32 R6, R4, R10, RZ ;  /* 0x0000000a04067219 */ /* 0x000fe200000006ff */
[----:B------:R1:W-:Y:S04]  /*3b90*/  STS [UR37+0x230], R9 ;  /* 0x00023009ff007988 */ /* 0x0003e80008000825 */
[----:B------:R1:W-:Y:S04]  /*3ba0*/  STAS [R2.64], R10 ;  /* 0x0000000a02007dbd */ /* 0x0003e8000c0008ff */
[----:B------:R1:W-:Y:S04]  /*3bb0*/  ATOMS.OR RZ, [UR6+0x14], R7 ;  /* 0x00001407ffff798c */ /* 0x0003e8000b000006 */
[----:B------:R1:W-:Y:S04]  /*3bc0*/  ATOMS.OR RZ, [UR6+0x18], R6 ;  /* 0x00001806ffff798c */ /* 0x0003e8000b000006 */
[----:B------:R1:W-:Y:S02]  /*3bd0*/  ATOMS.XOR RZ, [UR6+0x10], R4 ;  /* 0x00001004ffff798c */ /* 0x0003e4000b800006 */
.L_x_75:
[----:B------:R-:W-:Y:S05]  /*3be0*/  BSYNC B0 ;  /* 0x0000000000007941 */ /* 0x000fea0003800000 */
.L_x_74:
[----:B------:R-:W-:Y:S05]  /*3bf0*/  BRA.U UP0, `(.L_x_80) ;  /* 0x00000001006c7547 */ /* 0x000fea000b800000 */
[----:B------:R-:W-:-:S03]  /*3c00*/  UMOV UR7, 0xffffffff ;  /* 0xffffffff00077882 */ /* 0x000fc60000000000 */
[----:B------:R-:W-:Y:S05]  /*3c10*/  BRA.DIV UR7, `(.L_x_81) ;  /* 0x0000005607247947 */ /* 0x000fea000b800000 */
[----:B------:R-:W-:-:S13]  /*3c20*/  ELECT P6, URZ, PT ;  /* 0x0000000000ff782f */ /* 0x000fda00038c0000 */
.L_x_199:
[----:B------:R-:W-:Y:S05]  /*3c30*/  @!P6 BRA `(.L_x_80) ;  /* 0x00000000005ce947 */ /* 0x000fea0003800000 */
[----:B-1----:R-:W1:Y:S02]  /*3c40*/  LDS R3, [UR6+0x10] ;  /* 0x00001006ff037984 */ /* 0x002e640008000800 */
[----:B-1----:R-:W-:-:S04]  /*3c50*/  SHF.L.U32 R3, R3, 0x1f, RZ ;  /* 0x0000001f03037819 */ /* 0x002fc800000006ff */
[----:B------:R-:W1:Y:S02]  /*3c60*/  SYNCS.PHASECHK.TRANS64.TRYWAIT P0, [UR6+0x8], R3 ;  /* 0x00000803ff0075a7 */ /* 0x000e640008001106 */
[----:B-1----:R-:W-:Y:S05]  /*3c70*/  @P0 BRA `(.L_x_82) ;  /* 0x0000000000080947 */ /* 0x002fea0003800000 */
[----:B------:R-:W1:Y:S02]  /*3c80*/  SYNCS.PHASECHK.TRANS64.TRYWAIT P0, [UR6+0x8], R3 ;  /* 0x00000803ff0075a7 */ /* 0x000e640008001106 */
[----:B-1----:R-:W-:Y:S05]  /*3c90*/  @!P0 BRA `(.L_x_83) ;  /* 0x0000005400248947 */ /* 0x002fea0003800000 */
.L_x_82:
[----:B------:R-:W2:Y:S01]  /*3ca0*/  LDS R5, [UR37+0x230] ;  /* 0x00023025ff057984 */ /* 0x000ea20008000800 */
[----:B-1----:R-:W-:Y:S02]  /*3cb0*/  HFMA2 R2, -RZ, RZ, 0, 5.9604644775390625e-08 ;  /* 0x00000001ff027431 */ /* 0x002fe400000001ff */
[----:B------:R-:W-:Y:S01]  /*3cc0*/  IMAD.MOV.U32 R3, RZ, RZ, 0xffff ;  /* 0x0000ffffff037424 */ /* 0x000fe200078e00ff */
[----:B------:R-:W-:Y:S01]  /*3cd0*/  UPRMT UR7, UR4, 0x654, UR8 ;  /* 0x0000065404077896 */ /* 0x000fe20008000008 */
[----:B--2---:R-:W-:-:S03]  /*3ce0*/  IMAD.SHL.U32 R4, R5, 0x20, RZ ;  /* 0x0000002005047824 */ /* 0x004fc600078e00ff */
[-C--:B------:R-:W-:Y:S02]  /*3cf0*/  SHF.L.U32 R3, R3, R5.reuse, RZ ;  /* 0x0000000503037219 */ /* 0x080fe400000006ff */
[----:B------:R-:W-:Y:S01]  /*3d00*/  SHF.L.U32 R5, R2, R5, RZ ;  /* 0x0000000502057219 */ /* 0x000fe200000006ff */
[----:B------:R2:W-:Y:S04]  /*3d10*/  STS [UR37+0x230], R4 ;  /* 0x00023004ff007988 */ /* 0x0005e80008000825 */
[----:B------:R2:W-:Y:S04]  /*3d20*/  ATOMS.OR RZ, [UR6+0x14], R3 ;  /* 0x00001403ffff798c */ /* 0x0005e8000b000006 */
[----:B------:R2:W-:Y:S01]  /*3d30*/  ATOMS.OR RZ, [UR6+0x18], R5 ;  /* 0x00001805ffff798c */ /* 0x0005e2000b000006 */
[----:B------:R-:W-:Y:S03]  /*3d40*/  SYNCS.ARRIVE.TRANS64.RED.A1T0 RZ, [UR7], RZ ;  /* 0x000000ffffff79a7 */ /* 0x000fe60008100407 */
[----:B------:R2:W-:Y:S01]  /*3d50*/  ATOMS.XOR RZ, [UR6+0x10], R2 ;  /* 0x00001002ffff798c */ /* 0x0005e2000b800006 */
[----:B------:R-:W-:Y:S05]  /*3d60*/  BRA `(.L_x_80) ;  /* 0x0000000000107947 */ /* 0x000fea0003800000 */
.L_x_73:
[----:B------:R-:W-:-:S05]  /*3d70*/  MOV R2, 0xffffffff ;  /* 0xffffffff00027802 */ /* 0x000fca0000000f00 */
[----:B------:R1:W-:Y:S02]  /*3d80*/  STS [UR37+0x230], R2 ;  /* 0x00023002ff007988 */ /* 0x0003e40008000825 */
[----:B-1----:R-:W-:Y:S02]  /*3d90*/  MOV R2, 0x3db0 ;  /* 0x00003db000027802 */ /* 0x002fe40000000f00 */
[----:B-----5:R-:W-:Y:S05]  /*3da0*/  CALL.REL.NOINC `($__internal_1_$__cuda_sm10x_tcgen05_guardrail_trap_phase_invalid_during_alloc) ;  /* 0x0000005800847944 */ /* 0x020fea0003c00000 */
.L_x_80:
[----:B------:R-:W-:Y:S05]  /*3db0*/  WARPSYNC.ALL ;  /* 0x0000000000007948 */ /* 0x000fea0003800000 */
[----:B------:R-:W3:Y:S01]  /*3dc0*/  S2UR UR8, SR_CgaCtaId ;  /* 0x00000000000879c3 */ /* 0x000ee20000008800 */
[----:B------:R-:W-:Y:S01]  /*3dd0*/  UMOV UR6, 0x400 ;  /* 0x0000040000067882 */ /* 0x000fe20000000000 */
[----:B------:R-:W-:-:S06]  /*3de0*/  NOP ;  /* 0x0000000000007918 */ /* 0x000fcc0000000000 */
[----:B------:R-:W-:Y:S06]  /*3df0*/  BAR.ARV 0x6, 0xa0 ;  /* 0x0182800000007b1d */ /* 0x000fec0000002000 */
[----:B------:R-:W-:Y:S01]  /*3e00*/  LOP3.LUT R0, R0, 0xffff, RZ, 0xc0, !PT ;  /* 0x0000ffff00007812 */ /* 0x000fe200078ec0ff */
[----:B-1----:R-:W-:Y:S01]  /*3e10*/  IMAD.MOV.U32 R9, RZ, RZ, 0x1 ;  /* 0x00000001ff097424 */ /* 0x002fe200078e00ff */
[----:B------:R-:W-:Y:S01]  /*3e20*/  LOP3.LUT R8, R8, 0xffff, RZ, 0xc0, !PT ;  /* 0x0000ffff08087812 */ /* 0x000fe200078ec0ff */
[----:B------:R-:W-:Y:S01]  /*3e30*/  UMOV UR22, URZ ;  /* 0x000000ff00167c82 */ /* 0x000fe20008000000 */
[----:B------:R-:W-:Y:S01]  /*3e40*/  R2UR UR12, R0 ;  /* 0x00000000000c72ca */ /* 0x000fe200000e0000 */
[----:B------:R-:W-:Y:S01]  /*3e50*/  UMOV UR21, URZ ;  /* 0x000000ff00157c82 */ /* 0x000fe20008000000 */
[----:B------:R-:W-:Y:S01]  /*3e60*/  R2UR UR13, R8 ;  /* 0x00000000080d72ca */ /* 0x000fe200000e0000 */
[----:B------:R-:W-:Y:S01]  /*3e70*/  IMAD.MOV.U32 R8, RZ, RZ, RZ ;  /* 0x000000ffff087224 */ /* 0x000fe200078e00ff */
[----:B------:R-:W-:Y:S01]  /*3e80*/  UMOV UR20, URZ ;  /* 0x000000ff00147c82 */ /* 0x000fe20008000000 */
[----:B------:R-:W-:-:S02]  /*3e90*/  UISETP.NE.AND UP2, UPT, UR5, URZ, UPT ;  /* 0x000000ff0500728c */ /* 0x000fc4000bf45270 */
[----:B---3--:R-:W-:Y:S01]  /*3ea0*/  ULEA UR8, UR8, UR6, 0x18 ;  /* 0x0000000608087291 */ /* 0x008fe2000f8ec0ff */
[----:B------:R-:W1:Y:S03]  /*3eb0*/  LDCU UR6, c[0x0][0x38c] ;  /* 0x00007180ff0677ac */ /* 0x000e660008000800 */
[----:B------:R-:W-:Y:S02]  /*3ec0*/  UIADD3 UR14, UPT, UPT, UR8, 0x6600, URZ ;  /* 0x00006600080e7890 */ /* 0x000fe4000fffe0ff */
[----:B------:R-:W-:-:S03]  /*3ed0*/  UIADD3 UR15, UPT, UPT, UR8, 0x2e600, URZ ;  /* 0x0002e600080f7890 */ /* 0x000fc6000fffe0ff */
[----:B--2---:R-:W2:Y:S01]  /*3ee0*/  LDS R2, [UR8+0x230] ;  /* 0x00023008ff027984 */ /* 0x004ea20008000800 */
[----:B------:R-:W-:Y:S02]  /*3ef0*/  USHF.R.U32.HI UR14, URZ, 0x4, UR14 ;  /* 0x00000004ff0e7899 */ /* 0x000fe4000801160e */
[----:B------:R-:W-:Y:S02]  /*3f00*/  USHF.R.U32.HI UR15, URZ, 0x4, UR15 ;  /* 0x00000004ff0f7899 */ /* 0x000fe4000801160f */
[----:B------:R-:W-:Y:S02]  /*3f10*/  ULOP3.LUT UR14, UR14, 0x3fff, URZ, 0xc0, !UPT ;  /* 0x00003fff0e0e7892 */ /* 0x000fe4000f8ec0ff */
[----:B------:R-:W-:Y:S02]  /*3f20*/  ULOP3.LUT UR15, UR15, 0x3fff, URZ, 0xc0, !UPT ;  /* 0x00003fff0f0f7892 */ /* 0x000fe4000f8ec0ff */
[----:B------:R-:W-:Y:S02]  /*3f30*/  ULOP3.LUT UR14, UR14, 0x10000, URZ, 0xfc, !UPT ;  /* 0x000100000e0e7892 */ /* 0x000fe4000f8efcff */
[----:B-1----:R-:W-:-:S02]  /*3f40*/  UIADD3 UR6, UPT, UPT, UR6, 0x1f, URZ ;  /* 0x0000001f06067890 */ /* 0x002fc4000fffe0ff */
[----:B------:R-:W-:Y:S02]  /*3f50*/  ULOP3.LUT UR15, UR15, 0x10000, URZ, 0xfc, !UPT ;  /* 0x000100000f0f7892 */ /* 0x000fe4000f8efcff */
[----:B------:R-:W-:Y:S01]  /*3f60*/  USHF.R.S32.HI UR7, URZ, 0x1f, UR6 ;  /* 0x0000001fff077899 */ /* 0x000fe20008011406 */
[----:B------:R-:W-:Y:S01]  /*3f70*/  UMOV UR28, 0x0 ;  /* 0x00000000001c7882 */ /* 0x000fe20000000000 */
[----:B------:R-:W-:Y:S02]  /*3f80*/  UMOV UR29, 0x10100010 ;  /* 0x10100010001d7882 */ /* 0x000fe40000000000 */
[----:B------:R-:W-:Y:S01]  /*3f90*/  ULEA.HI UR7, UR7, UR6, URZ, 0x5 ;  /* 0x0000000607077291 */ /* 0x000fe2000f8f28ff */
[----:B------:R-:W-:Y:S01]  /*3fa0*/  UMOV UR26, 0x0 ;  /* 0x00000000001a7882 */ /* 0x000fe20000000000 */
[----:B------:R-:W-:Y:S02]  /*3fb0*/  UMOV UR27, 0x10100010 ;  /* 0x10100010001b7882 */ /* 0x000fe40000000000 */
[----:B------:R-:W-:-:S04]  /*3fc0*/  USHF.R.S32.HI UR7, URZ, 0x5, UR7 ;  /* 0x00000005ff077899 */ /* 0x000fc80008011407 */
[----:B------:R-:W-:-:S04]  /*3fd0*/  UISETP.LT.AND UP0, UPT, UR7, 0x1, UPT ;  /* 0x000000010700788c */ /* 0x000fc8000bf01270 */
[----:B------:R-:W-:Y:S01]  /*3fe0*/  USEL UR23, UR7, 0x1, !UP0 ;  /* 0x0000000107177887 */ /* 0x000fe2000c000000 */
[----:B--2---:R-:W-:Y:S02]  /*3ff0*/  R2UR UR24, R2 ;  /* 0x00000000021872ca */ /* 0x004fe400000e0000 */
[----:B------:R-:W-:-:S13]  /*4000*/  CS2R R2, SRZ ;  /* 0x0000000000027805 */ /* 0x000fda000001ff00 */
.L_x_91:
[C---:B------:R-:W-:Y:S02]  /*4010*/  LEA R0, R8.reuse, UR8, 0x3 ;  /* 0x0000000808007c11 */ /* 0x040fe4000f8e18ff */
[----:B------:R-:W-:Y:S02]  /*4020*/  SHF.L.U32 R4, R3, 0x1f, RZ ;  /* 0x0000001f03047819 */ /* 0x000fe400000006ff */
[----:B------:R-:W-:Y:S02]  /*4030*/  LEA R5, R8, UR8, 0x4 ;  /* 0x0000000808057c11 */ /* 0x000fe4000f8e20ff */
[----:B------:R-:W1:Y:S02]  /*4040*/  SYNCS.PHASECHK.TRANS64.TRYWAIT P0, [R0+URZ+0x180], R4 ;  /* 0x00018004000075a7 */ /* 0x000e6400080011ff */
[----:B-1-34-:R-:W-:Y:S05]  /*4050*/  @!P0 BRA `(.L_x_84) ;  /* 0x00000050004c8947 */ /* 0x01afea0003800000 */
.L_x_200:
[----:B-1----:R-:W1:Y:S01]  /*4060*/  LDS.128 R4, [R5+0x210] ;  /* 0x0002100005047984 */ /* 0x002e620000000c00 */
[----:B------:R-:W-:Y:S02]  /*4070*/  VIADD R0, R0, 0x190 ;  /* 0x0000019000007836 */ /* 0x000fe40000000000 */
[----:B------:R-:W-:Y:S01]  /*4080*/  VIADD R8, R8, 0x1 ;  /* 0x0000000108087836 */ /* 0x000fe20000000000 */
[----:B------:R-:W-:Y:S01]  /*4090*/  @!PT LDS RZ, [RZ] ;  /* 0x00000000fffff984 */ /* 0x000fe20000000800 */
[----:B------:R-:W-:Y:S01]  /*40a0*/  @!PT LDS RZ, [RZ] ;  /* 0x00000000fffff984 */ /* 0x000fe20000000800 */
[----:B------:R-:W-:Y:S01]  /*40b0*/  @!PT LDS RZ, [RZ] ;  /* 0x00000000fffff984 */ /* 0x000fe20000000800 */
[----:B------:R-:W-:Y:S01]  /*40c0*/  @!PT LDS RZ, [RZ] ;  /* 0x00000000fffff984 */ /* 0x000fe20000000800 */
[----:B------:R2:W-:Y:S06]  /*40d0*/  MEMBAR.ALL.CTA ;  /* 0x0000000000007992 */ /* 0x0005ec0000008000 */
[----:B--2---:R-:W2:Y:S01]  /*40e0*/  FENCE.VIEW.ASYNC.S ;  /* 0x00000000000073c6 */ /* 0x004ea20000000000 */
[----:B------:R-:W-:-:S04]  /*40f0*/  PRMT R0, RZ, 0x654, R0 ;  /* 0x00000654ff007816 */ /* 0x000fc80000000000 */
[----:B--2---:R2:W-:Y:S01]  /*4100*/  SYNCS.ARRIVE.TRANS64.RED.A1T0 RZ, [R0+URZ], RZ ;  /* 0x000000ff00ff79a7 */ /* 0x0045e200081004ff */
[----:B-1----:R-:W-:Y:S01]  /*4110*/  LOP3.LUT P1, RZ, R6, 0x1, RZ, 0xc0, !PT ;  /* 0x0000000106ff7812 */ /* 0x002fe2000782c0ff */
[----:B--2---:R-:W-:-:S12]  /*4120*/  BRA.U UP2, `(.L_x_85) ;  /* 0x0000000102e07547 */ /* 0x004fd8000b800000 */
[----:B------:R-:W1:Y:S01]  /*4130*/  LDCU UR6, c[0x0][0x38c] ;  /* 0x00007180ff0677ac */ /* 0x000e620008000800 */
[----:B------:R-:W-:Y:S02]  /*4140*/  PLOP3.LUT P2, PT, PT, PT, PT, 0x80, 0x8 ;  /* 0x000000000008781c */ /* 0x000fe40003f4f070 */
[----:B------:R-:W-:Y:S01]  /*4150*/  SHF.L.U32 R4, R9, 0x1f, RZ ;  /* 0x0000001f09047819 */ /* 0x000fe200000006ff */
[----:B------:R-:W-:Y:S02]  /*4160*/  ULEA UR10, UR22, UR8, 0x3 ;  /* 0x00000008160a7291 */ /* 0x000fe4000f8e18ff */
[----:B------:R-:W-:Y:S02]  /*4170*/  ULEA UR11, UR22, UR24, 0x6 ;  /* 0x00000018160b7291 */ /* 0x000fe4000f8e30ff */
[----:B-1----:R-:W-:-:S06]  /*4180*/  UISETP.GE.AND UP0, UPT, UR6, 0x1, UPT ;  /* 0x000000010600788c */ /* 0x002fcc000bf06270 */
[----:B------:R-:W-:-:S05]  /*4190*/  PLOP3.LUT P0, PT, PT, PT, UP0, 0x80, 0x8 ;  /* 0x000000000008781c */ /* 0x000fca0003f0f008 */
[----:B------:R-:W-:-:S08]  /*41a0*/  @UP0 ULEA UR6, UR21, UR8, 0x3 ;  /* 0x0000000815060291 */ /* 0x000fd0000f8e18ff */
[----:B------:R-:W-:-:S04]  /*41b0*/  @P0 SHF.L.U32 R0, R2, 0x1f, RZ ;  /* 0x0000001f02000819 */ /* 0x000fc800000006ff */
[----:B------:R1:W2:Y:S01]  /*41c0*/  @P0 SYNCS.PHASECHK.TRANS64.TRYWAIT P2, [UR6], R0 ;  /* 0x00000000ff0005a7 */ /* 0x0002a20008041106 */
[----:B------:R-:W3:Y:S02]  /*41d0*/  SYNCS.PHASECHK.TRANS64.TRYWAIT P0, [UR10+0x1c0], R4 ;  /* 0x0001c004ff0075a7 */ /* 0x000ee4000800110a */
[----:B-123--:R-:W-:Y:S05]  /*41e0*/  @!P0 BRA `(.L_x_86) ;  /* 0x0000004c00fc8947 */ /* 0x00efea0003800000 */
.L_x_202:
[----:B------:R-:W-:Y:S01]  /*41f0*/  UMOV UR19, UR20 ;  /* 0x0000001400137c82 */ /* 0x000fe20008000000 */
[----:B------:R-:W-:Y:S05]  /*4200*/  BRA.U !UP0, `(.L_x_87) ;  /* 0x0000000108987547 */ /* 0x000fea000b800000 */
[----:B------:R-:W-:Y:S02]  /*4210*/  UIADD3 UR19, UPT, UPT, UR23, UR20, URZ ;  /* 0x0000001417137290 */ /* 0x000fe4000fffe0ff */
[----:B------:R-:W-:Y:S01]  /*4220*/  UPLOP3.LUT UP3, UPT, UPT, UPT, UPT, 0x40, 0x4 ;  /* 0x000000000004789c */ /* 0x000fe20003f6e870 */
[----:B------:R-:W-:Y:S01]  /*4230*/  UMOV UR18, UR7 ;  /* 0x0000000700127c82 */ /* 0x000fe20008000000 */
[----:B------:R-:W-:-:S09]  /*4240*/  UMOV UR17, UR21 ;  /* 0x0000001500117c82 */ /* 0x000fd20008000000 */
.L_x_90:
[----:B--2---:R-:W-:Y:S01]  /*4250*/  ULEA UR9, UR17, UR8, 0x3 ;  /* 0x0000000811097291 */ /* 0x004fe2000f8e18ff */
[----:B---3--:R-:W-:Y:S11]  /*4260*/  @P2 BRA `(.L_x_88) ;  /* 0x00000000000c2947 */ /* 0x008ff60003800000 */
[----:B-1----:R-:W-:Y:S04]  /*4270*/  SHF.L.U32 R4, R2, 0x1f, RZ ;  /* 0x0000001f02047819 */ /* 0x002fe800000006ff */
[----:B------:R-:W1:Y:S02]  /*4280*/  SYNCS.PHASECHK.TRANS64.TRYWAIT P0, [UR9], R4 ;  /* 0x00000004ff0075a7 */ /* 0x000e640008001109 */
[----:B-1----:R-:W-:Y:S05]  /*4290*/  @!P0 BRA `(.L_x_89) ;  /* 0x0000004c00e88947 */ /* 0x002fea0003800000 */
.L_x_88:
[----:B------:R-:W-:Y:S01]  /*42a0*/  UISETP.NE.AND UP0, UPT, UR18, 0x1, UPT ;  /* 0x000000011200788c */ /* 0x000fe2000bf05270 */
[----:B------:R-:W-:Y:S01]  /*42b0*/  PLOP3.LUT P2, PT, PT, PT, PT, 0x80, 0x8 ;  /* 0x000000000008781c */ /* 0x000fe20003f4f070 */
[----:B------:R-:W-:Y:S02]  /*42c0*/  UIADD3 UR21, UPT, UPT, UR17, 0x1, URZ ;  /* 0x0000000111157890 */ /* 0x000fe4000fffe0ff */
[----:B------:R-:W-:Y:S02]  /*42d0*/  ULEA UR30, UR17, UR15, 0x7 ;  /* 0x0000000f111e7291 */ /* 0x000fe4000f8e38ff */
[----:B------:R-:W-:Y:S01]  /*42e0*/  UISETP.NE.AND UP1, UPT, UR21, 0x14, UPT ;  /* 0x000000141500788c */ /* 0x000fe2000bf25270 */
[----:B------:R-:W-:Y:S01]  /*42f0*/  PLOP3.LUT P0, PT, PT, PT, UP0, 0x80, 0x8 ;  /* 0x000000000008781c */ /* 0x000fe20003f0f008 */
[----:B------:R-:W-:Y:S02]  /*4300*/  ULEA UR32, UR17, UR14, 0x9 ;  /* 0x0000000e11207291 */ /* 0x000fe4000f8e48ff */
[----:B------:R-:W-:Y:S02]  /*4310*/  USEL UR16, URZ, 0x1, UP1 ;  /* 0x00000001ff107887 */ /* 0x000fe40008800000 */
[----:B------:R-:W-:Y:S02]  /*4320*/  USEL UR21, UR21, URZ, UP1 ;  /* 0x000000ff15157287 */ /* 0x000fe40008800000 */
[----:B------:R-:W-:Y:S02]  /*4330*/  UIADD3 UR36, UPT, UPT, UR30, 0x2, URZ ;  /* 0x000000021e247890 */ /* 0x000fe4000fffe0ff */
[----:B------:R-:W-:Y:S01]  /*4340*/  @UP0 ULEA UR6, UR21, UR8, 0x3 ;  /* 0x0000000815060291 */ /* 0x000fe2000f8e18ff */
[----:B------:R-:W-:Y:S01]  /*4350*/  LOP3.LUT R2, R2, UR16, RZ, 0x3c, !PT ;  /* 0x0000001002027c12 */ /* 0x000fe2000f8e3cff */
[----:B------:R-:W-:Y:S02]  /*4360*/  UIADD3 UR34, UPT, UPT, UR32, 0x2, URZ ;  /* 0x0000000220227890 */ /* 0x000fe4000fffe0ff */
[----:B------:R-:W-:Y:S01]  /*4370*/  UIADD3 UR9, UPT, UPT, UR9, 0xa0, URZ ;  /* 0x000000a009097890 */ /* 0x000fe2000fffe0ff */
[----:B-1----:R-:W-:Y:S01]  /*4380*/  @P0 SHF.L.U32 R0, R2, 0x1f, RZ ;  /* 0x0000001f02000819 */ /* 0x002fe200000006ff */
[----:B------:R-:W-:Y:S01]  /*4390*/  UMOV UR31, 0x80004020 ;  /* 0x80004020001f7882 */ /* 0x000fe20000000000 */
[----:B------:R-:W-:Y:S01]  /*43a0*/  UMOV UR33, 0x80004020 ;  /* 0x8000402000217882 */ /* 0x000fe20000000000 */
[----:B------:R-:W-:Y:S01]  /*43b0*/  UMOV UR37, 0x80004020 ;  /* 0x8000402000257882 */ /* 0x000fe20000000000 */
[----:B------:R2:W3:Y:S01]  /*43c0*/  @P0 SYNCS.PHASECHK.TRANS64.TRYWAIT P2, [UR6], R0 ;  /* 0x00000000ff0005a7 */ /* 0x0004e20008041106 */
[----:B------:R-:W-:Y:S01]  /*43d0*/  UIADD3 UR20, UPT, UPT, UR20, 0x1, URZ ;  /* 0x0000000114147890 */ /* 0x000fe2000fffe0ff */
[----:B------:R2:W-:Y:S01]  /*43e0*/  UTCHMMA.2CTA gdesc[UR32], gdesc[UR30], tmem[UR11], tmem[UR28], idesc[UR29], UP3 ;  /* 0x00ff1c1e200075ea */ /* 0x0005e20009a0000b */
[----:B------:R-:W-:Y:S02]  /*43f0*/  UIADD3 UR18, UPT, UPT, UR18, -0x1, URZ ;  /* 0xffffffff12127890 */ /* 0x000fe4000fffe0ff */
[----:B------:R-:W-:Y:S02]  /*4400*/  UISETP.NE.AND UP0, UPT, UR20, UR19, UPT ;  /* 0x000000131400728c */ /* 0x000fe4000bf05270 */
[----:B------:R-:W-:Y:S01]  /*4410*/  UPLOP3.LUT UP3, UPT, UPT, UPT, UPT, 0x80, 0x8 ;  /* 0x000000000008789c */ /* 0x000fe20003f6f070 */
[----:B------:R-:W-:Y:S01]  /*4420*/  UMOV UR35, 0x80004020 ;  /* 0x8000402000237882 */ /* 0x000fe20000000000 */
[----:B------:R-:W-:Y:S01]  /*4430*/  UMOV UR17, UR21 ;  /* 0x0000001500117c82 */ /* 0x000fe20008000000 */
[----:B------:R2:W-:Y:S01]  /*4440*/  UTCHMMA.2CTA gdesc[UR34], gdesc[UR36], tmem[UR11], tmem[UR26], idesc[UR27], UPT ;  /* 0x00ff1a24220075ea */ /* 0x0005e2000ba0000b */
[----:B------:R2:W-:Y:S03]  /*4450*/  UTCBAR.2CTA.MULTICAST [UR9], URZ, UR13 ;  /* 0x000000ff090073e9 */ /* 0x0005e6000820080d */
[----:B------:R-:W-:Y:S05]  /*4460*/  BRA.U UP0, `(.L_x_90) ;  /* 0xfffffffd00787547 */ /* 0x000fea000b83ffff */
.L_x_87:
[----:B------:R-:W-:Y:S01]  /*4470*/  UIADD3 UR10, UPT, UPT, UR10, 0x1a0, URZ ;  /* 0x000001a00a0a7890 */ /* 0x000fe2000fffe0ff */
[----:B------:R-:W-:-:S08]  /*4480*/  UMOV UR20, UR19 ;  /* 0x0000001300147c82 */ /* 0x000fd00008000000 */
[----:B------:R4:W-:Y:S01]  /*4490*/  UTCBAR.2CTA.MULTICAST [UR10], URZ, UR12 ;  /* 0x000000ff0a0073e9 */ /* 0x0009e2000820080c */
[----:B------:R-:W-:Y:S02]  /*44a0*/  NOP ;  /* 0x0000000000007918 */ /* 0x000fe40000000000 */
.L_x_85:
[----:B------:R-:W-:Y:S01]  /*44b0*/  UIADD3 UR22, UPT, UPT, UR22, 0x1, URZ ;  /* 0x0000000116167890 */ /* 0x000fe2000fffe0ff */
[----:B------:R-:W-:-:S03]  /*44c0*/  ISETP.NE.AND P0, PT, R8, 0x2, PT ;  /* 0x000000020800780c */ /* 0x000fc60003f05270 */
[----:B------:R-:W-:Y:S01]  /*44d0*/  UISETP.NE.AND UP0, UPT, UR22, 0x4, UPT ;  /* 0x000000041600788c */ /* 0x000fe2000bf05270 */
[----:B-12---:R-:W-:Y:S02]  /*44e0*/  SEL R0, RZ, 0x1, P0 ;  /* 0x00000001ff007807 */ /* 0x006fe40000000000 */
[----:B------:R-:W-:Y:S01]  /*44f0*/  SEL R8, R8, RZ, P0 ;  /* 0x000000ff08087207 */ /* 0x000fe20000000000 */
[----:B------:R-:W-:Y:S01]  /*4500*/  USEL UR6, URZ, 0x1, UP0 ;  /* 0x00000001ff067887 */ /* 0x000fe20008000000 */
[----:B------:R-:W-:Y:S01]  /*4510*/  LOP3.LUT R3, R3, R0, RZ, 0x3c, !PT ;  /* 0x0000000003037212 */ /* 0x000fe200078e3cff */
[----:B------:R-:W-:-:S04]  /*4520*/  USEL UR22, UR22, URZ, UP0 ;  /* 0x000000ff16167287 */ /* 0x000fc80008000000 */
[----:B------:R-:W-:Y:S01]  /*4530*/  LOP3.LUT R9, R9, UR6, RZ, 0x3c, !PT ;  /* 0x0000000609097c12 */ /* 0x000fe2000f8e3cff */
[----:B------:R-:W-:Y:S07]  /*4540*/  @P1 BRA `(.L_x_91) ;  /* 0xfffffff800b01947 */ /* 0x000fee000383ffff */
[----:B------:R-:W1:Y:S01]  /*4550*/  S2UR UR6, SR_CgaCtaId ;  /* 0x00000000000679c3 */ /* 0x000e620000008800 */
[----:B------:R-:W-:Y:S01]  /*4560*/  ELECT P0, URZ, PT ;  /* 0x0000000000ff782f */ /* 0x000fe20003800000 */
[----:B------:R-:W-:Y:S01]  /*4570*/  HFMA2 R0, -RZ, RZ, 0, 5.9604644775390625e-08 ;  /* 0x00000001ff007431 */ /* 0x000fe200000001ff */
[----:B------:R-:W-:-:S05]  /*4580*/  UMOV UR7, 0x40 ;  /* 0x0000004000077882 */ /* 0x000fca0000000000 */
[----:B------:R-:W-:Y:S01]  /*4590*/  UVIRTCOUNT.DEALLOC.SMPOOL 0x80 ;  /* 0x000000800000784c */ /* 0x000fe20000000000 */
[----:B------:R-:W-:Y:S02]  /*45a0*/  UISETP.NE.AND UP0, UPT, UR5, URZ, UPT ;  /* 0x000000ff0500728c */ /* 0x000fe4000bf05270 */
[----:B-1----:R-:W-:-:S09]  /*45b0*/  ULEA UR6, UR6, UR7, 0x18 ;  /* 0x0000000706067291 */ /* 0x002fd2000f8ec0ff */
[----:B------:R1:W-:Y:S01]  /*45c0*/  @P0 STS.U8 [UR6+0x1c], R0 ;  /* 0x00001c00ff000988 */ /* 0x0003e20008000006 */
[----:B------:R-:W-:Y:S05]  /*45d0*/  BRA.U UP0, `(.L_x_92) ;  /* 0x0000000100a07547 */ /* 0x000fea000b800000 */
[----:B------:R-:W-:Y:S01]  /*45e0*/  UIADD3 UR5, UPT, UPT, UR8, 0x1c0, URZ ;  /* 0x000001c008057890 */ /* 0x000fe2000fffe0ff */
[----:B------:R-:W-:-:S03]  /*45f0*/  SHF.L.U32 R2, R9, 0x1f, RZ ;  /* 0x0000001f09027819 */ /* 0x000fc600000006ff */
[----:B------:R-:W-:-:S09]  /*4600*/  ULEA UR7, UR22, UR5, 0x3 ;  /* 0x0000000516077291 */ /* 0x000fd2000f8e18ff */
[----:B------:R-:W2:Y:S02]  /*4610*/  SYNCS.PHASECHK.TRANS64.TRYWAIT P0, [UR7], R2 ;  /* 0x00000002ff0075a7 */ /* 0x000ea40008001107 */
[----:B--2---:R-:W-:Y:S05]  /*4620*/  @!P0 BRA `(.L_x_93) ;  /* 0x0000004c001c8947 */ /* 0x004fea0003800000 */
.L_x_205:
[----:B------:R-:W-:-:S04]  /*4630*/  UIADD3 UR9, UPT, UPT, UR22, 0x1, URZ ;  /* 0x0000000116097890 */ /* 0x000fc8000fffe0ff */
[----:B------:R-:W-:-:S04]  /*4640*/  UISETP.NE.AND UP1, UPT, UR9, 0x4, UPT ;  /* 0x000000040900788c */ /* 0x000fc8000bf25270 */
[----:B----4-:R-:W-:Y:S02]  /*4650*/  USEL UR10, URZ, 0x1, UP1 ;  /* 0x00000001ff0a7887 */ /* 0x010fe40008800000 */
[----:B------:R-:W-:-:S04]  /*4660*/  USEL UR9, UR9, URZ, UP1 ;  /* 0x000000ff09097287 */ /* 0x000fc80008800000 */
[----:B------:R-:W-:Y:S01]  /*4670*/  ULEA UR7, UR9, UR5, 0x3 ;  /* 0x0000000509077291 */ /* 0x000fe2000f8e18ff */
[----:B-1----:R-:W-:-:S04]  /*4680*/  LOP3.LUT R2, R9, UR10, RZ, 0x3c, !PT ;  /* 0x0000000a09027c12 */ /* 0x002fc8000f8e3cff */
[----:B------:R-:W-:-:S04]  /*4690*/  SHF.L.U32 R3, R2, 0x1f, RZ ;  /* 0x0000001f02037819 */ /* 0x000fc800000006ff */
[----:B------:R-:W1:Y:S02]  /*46a0*/  SYNCS.PHASECHK.TRANS64.TRYWAIT P0, [UR7], R3 ;  /* 0x00000003ff0075a7 */ /* 0x000e640008001107 */
[----:B-1----:R-:W-:Y:S05]  /*46b0*/  @!P0 BRA `(.L_x_94) ;  /* 0x0000004c00108947 */ /* 0x002fea0003800000 */
.L_x_207:
        /* <DEDUP_REMOVED lines=9> */
.L_x_209:
[----:B------:R-:W-:-:S04]  /*4750*/  UIADD3 UR9, UPT, UPT, UR9, 0x1, URZ ;  /* 0x0000000109097890 */ /* 0x000fc8000fffe0ff */
[----:B------:R-:W-:-:S04]  /*4760*/  UISETP.NE.AND UP1, UPT, UR9, 0x4, UPT ;  /* 0x000000040900788c */ /* 0x000fc8000bf25270 */
[----:B------:R-:W-:Y:S02]  /*4770*/  USEL UR7, URZ, 0x1, UP1 ;  /* 0x00000001ff077887 */ /* 0x000fe40008800000 */
[----:B------:R-:W-:-:S04]  /*4780*/  USEL UR9, UR9, URZ, UP1 ;  /* 0x000000ff09097287 */ /* 0x000fc80008800000 */
[----:B------:R-:W-:Y:S01]  /*4790*/  ULEA UR9, UR9, UR5, 0x3 ;  /* 0x0000000509097291 */ /* 0x000fe2000f8e18ff */
[----:B------:R-:W-:-:S04]  /*47a0*/  LOP3.LUT R2, R2, UR7, RZ, 0x3c, !PT ;  /* 0x0000000702027c12 */ /* 0x000fc8000f8e3cff */
[----:B------:R-:W-:Y:S01]  /*47b0*/  SHF.L.U32 R2, R2, 0x1f, RZ ;  /* 0x0000001f02027819 */ /* 0x000fe200000006ff */
[----:B-1----:R-:W-:-:S04]  /*47c0*/  IMAD.U32 R0, RZ, RZ, UR9 ;  /* 0x00000009ff007e24 */ /* 0x002fc8000f8e00ff */
[----:B------:R1:W2:Y:S03]  /*47d0*/  SYNCS.PHASECHK.TRANS64.TRYWAIT P0, [R0+URZ], R2 ;  /* 0x00000002000075a7 */ /* 0x0002a600080011ff */
[----:B--2---:R-:W-:Y:S05]  /*47e0*/  @!P0 NANOSLEEP.SYNCS 0x989680 ;  /* 0x009896800000895d */ /* 0x004fea0003900000 */
[----:B------:R-:W2:Y:S02]  /*47f0*/  @!P0 SYNCS.PHASECHK.TRANS64 P0, [R0+URZ], R2 ;  /* 0x00000002000085a7 */ /* 0x000ea400080010ff */
[----:B--2---:R-:W-:Y:S05]  /*4800*/  @P0 BRA `(.L_x_96) ;  /* 0x0000000000200947 */ /* 0x004fea0003800000 */
.L_x_97:
[----:B--2---:R2:W4:Y:S02]  /*4810*/  SYNCS.PHASECHK.TRANS64.TRYWAIT P0, [R0+URZ], R2 ;  /* 0x00000002000075a7 */ /* 0x00452400080011ff */
[----:B----4-:R-:W-:Y:S05]  /*4820*/  @!P0 NANOSLEEP.SYNCS 0x989680 ;  /* 0x009896800000895d */ /* 0x010fea0003900000 */
[----:B------:R-:W4:Y:S02]  /*4830*/  @!P0 SYNCS.PHASECHK.TRANS64 P0, [R0+URZ], R2 ;  /* 0x00000002000085a7 */ /* 0x000f2400080010ff */
[----:B----4-:R-:W-:Y:S05]  /*4840*/  @!P0 BRA `(.L_x_97) ;  /* 0xfffffffc00f08947 */ /* 0x010fea000383ffff */
[----:B------:R-:W-:Y:S05]  /*4850*/  BRA `(.L_x_96) ;  /* 0x00000000000c7947 */ /* 0x000fea0003800000 */
.L_x_92:
[----:B------:R-:W-:-:S04]  /*4860*/  UIADD3 UR5, UPT, UPT, UR8, 0x200, URZ ;  /* 0x0000020008057890 */ /* 0x000fc8000fffe0ff */
[----:B------:R-:W-:-:S09]  /*4870*/  UPRMT UR5, UR4, 0x654, UR5 ;  /* 0x0000065404057896 */ /* 0x000fd20008000005 */
[----:B------:R-:W-:Y:S03]  /*4880*/  SYNCS.ARRIVE.TRANS64.RED.A1T0 RZ, [UR5], RZ ;  /* 0x000000ffffff79a7 */ /* 0x000fe60008100405 */
.L_x_96:
[----:B-12---:R-:W-:Y:S01]  /*4890*/  SHF.L.U32 R2, RZ, 0x1f, RZ ;  /* 0x0000001fff027819 */ /* 0x006fe200000006ff */
[----:B------:R-:W-:Y:S01]  /*48a0*/  UIADD3 UR5, UPT, UPT, UR8, 0x200, URZ ;  /* 0x0000020008057890 */ /* 0x000fe2000fffe0ff */
[----:B------:R-:W-:Y:S02]  /*48b0*/  PLOP3.LUT P0, PT, PT, PT, UP0, 0x80, 0x8 ;  /* 0x000000000008781c */ /* 0x000fe40003f0f008 */
[----:B------:R-:W1:Y:S02]  /*48c0*/  SYNCS.PHASECHK.TRANS64.TRYWAIT P1, [UR8+0x200], R2 ;  /* 0x00020002ff0075a7 */ /* 0x000e640008021108 */
[----:B-1----:R-:W-:Y:S09]  /*48d0*/  @!P1 BRA `(.L_x_98) ;  /* 0x0000004800b89947 */ /* 0x002ff20003800000 */
.L_x_211:
[----:B------:R-:W-:Y:S01]  /*48e0*/  @!UP0 UPRMT UR5, UR4, 0x654, UR5 ;  /* 0x0000065404058896 */ /* 0x000fe20008000005 */
[----:B------:R-:W-:Y:S02]  /*48f0*/  UMOV UR8, 0xffff ;  /* 0x0000ffff00087882 */ /* 0x000fe40000000000 */
[----:B------:R-:W-:-:S06]  /*4900*/  UMOV UR4, 0x1 ;  /* 0x0000000100047882 */ /* 0x000fcc0000000000 */
[----:B------:R-:W-:Y:S01]  /*4910*/  @!P0 SYNCS.ARRIVE.TRANS64.RED.A1T0 RZ, [UR5], RZ ;  /* 0x000000ffffff89a7 */ /* 0x000fe20008100405 */
[----:B------:R-:W-:Y:S01]  /*4920*/  NOP ;  /* 0x0000000000007918 */ /* 0x000fe20000000000 */
[----:B-1----:R-:W1:Y:S01]  /*4930*/  LDS R0, [UR6+0x14] ;  /* 0x00001406ff007984 */ /* 0x002e620008000800 */
[----:B------:R-:W-:-:S04]  /*4940*/  ULOP3.LUT UR5, UR24, 0xffff, URZ, 0xc0, !UPT ;  /* 0x0000ffff18057892 */ /* 0x000fc8000f8ec0ff */
[----:B------:R-:W-:-:S04]  /*4950*/  USHF.R.U32.HI UR5, URZ, 0x5, UR5 ;  /* 0x00000005ff057899 */ /* 0x000fc80008011605 */
[----:B------:R-:W-:Y:S02]  /*4960*/  USHF.L.U32 UR8, UR8, UR5, URZ ;  /* 0x0000000508087299 */ /* 0x000fe400080006ff */
[----:B------:R-:W-:-:S04]  /*4970*/  USHF.L.U32 UR4, UR4, UR5, URZ ;  /* 0x0000000504047299 */ /* 0x000fc800080006ff */
[----:B-1----:R-:W-:-:S04]  /*4980*/  LOP3.LUT R0, R0, UR8, RZ, 0xc0, !PT ;  /* 0x0000000800007c12 */ /* 0x002fc8000f8ec0ff */
[----:B------:R-:W-:-:S13]  /*4990*/  ISETP.NE.AND P0, PT, R0, UR8, PT ;  /* 0x0000000800007c0c */ /* 0x000fda000bf05270 */
[----:B------:R-:W-:Y:S05]  /*49a0*/  @P0 BRA `(.L_x_99) ;  /* 0x0000000000580947 */ /* 0x000fea0003800000 */
[----:B------:R-:W1:Y:S02]  /*49b0*/  LDS R0, [UR6+0x18] ;  /* 0x00001806ff007984 */ /* 0x000e640008000800 */
[----:B-1----:R-:W-:-:S04]  /*49c0*/  LOP3.LUT R0, R0, UR4, RZ, 0xc0, !PT ;  /* 0x0000000400007c12 */ /* 0x002fc8000f8ec0ff */
[----:B------:R-:W-:-:S13]  /*49d0*/  ISETP.NE.AND P0, PT, R0, UR4, PT ;  /* 0x0000000400007c0c */ /* 0x000fda000bf05270 */
[----:B------:R-:W-:Y:S05]  /*49e0*/  @P0 BRA `(.L_x_100) ;  /* 0x00000000003c0947 */ /* 0x000fea0003800000 */
[----:B------:R-:W1:Y:S01]  /*49f0*/  S2R R2, SR_LANEID ;  /* 0x0000000000027919 */ /* 0x000e620000000000 */
[----:B------:R-:W-:Y:S01]  /*4a00*/  ULOP3.LUT UR8, URZ, UR8, URZ, 0x33, !UPT ;  /* 0x00000008ff087292 */ /* 0x000fe2000f8e33ff */
[----:B------:R-:W-:Y:S02]  /*4a10*/  VOTEU.ANY UR7, UPT, PT ;  /* 0x0000000000077886 */ /* 0x000fe400038e0100 */
[----:B------:R-:W-:-:S03]  /*4a20*/  UFLO.U32 UR7, UR7 ;  /* 0x00000007000772bd */ /* 0x000fc600080e0000 */
[----:B------:R-:W-:-:S04]  /*4a30*/  IMAD.U32 R0, RZ, RZ, UR8 ;  /* 0x00000008ff007e24 */ /* 0x000fc8000f8e00ff */
[----:B------:R2:W3:Y:S02]  /*4a40*/  REDUX UR5, R0 ;  /* 0x00000000000573c4 */ /* 0x0004e40000000000 */
[----:B------:R1:W-:Y:S02]  /*4a50*/  UTCATOMSWS.AND URZ, UR8 ;  /* 0x0000000800ff79e3 */ /* 0x0003e40008000000 */
[----:B-1----:R-:W-:Y:S02]  /*4a60*/  ISETP.EQ.U32.AND P0, PT, R2, UR7, PT ;  /* 0x0000000702007c0c */ /* 0x002fe4000bf02070 */
[----:B--2---:R-:W-:Y:S02]  /*4a70*/  LOP3.LUT R0, RZ, UR4, RZ, 0x33, !PT ;  /* 0x00000004ff007c12 */ /* 0x004fe4000f8e33ff */
[----:B---3--:R-:W-:Y:S02]  /*4a80*/  MOV R2, UR5 ;  /* 0x0000000500027c02 */ /* 0x008fe40008000f00 */
[----:B------:R-:W1:Y:S07]  /*4a90*/  REDUX UR4, R0 ;  /* 0x00000000000473c4 */ /* 0x000e6e0000000000 */
[----:B------:R2:W-:Y:S01]  /*4aa0*/  @P0 ATOMS.AND RZ, [UR6+0x14], R2 ;  /* 0x00001402ffff098c */ /* 0x0005e2000a800006 */
[----:B-1----:R-:W-:-:S05]  /*4ab0*/  IMAD.U32 R0, RZ, RZ, UR4 ;  /* 0x00000004ff007e24 */ /* 0x002fca000f8e00ff */
[----:B------:R2:W-:Y:S01]  /*4ac0*/  @P0 ATOMS.AND RZ, [UR6+0x18], R0 ;  /* 0x00001800ffff098c */ /* 0x0005e2000a800006 */
[----:B------:R-:W-:Y:S05]  /*4ad0*/  BRA `(.L_x_101) ;  /* 0x0000000000147947 */ /* 0x000fea0003800000 */
.L_x_100:
[----:B------:R-:W-:Y:S02]  /*4ae0*/  MOV R2, 0x4b00 ;  /* 0x00004b0000027802 */ /* 0x000fe40000000f00 */
[----:B---345:R-:W-:Y:S05]  /*4af0*/  CALL.REL.NOINC `($__internal_0_$__cuda_sm10x_tcgen05_guardrail_trap_col_being_dealloced_not_returned_by_alloc) ;  /* 0x0000004c00247944 */ /* 0x038fea0003c00000 */
[----:B------:R-:W-:Y:S05]  /*4b00*/  BRA `(.L_x_101) ;  /* 0x0000000000087947 */ /* 0x000fea0003800000 */
.L_x_99:
[----:B------:R-:W-:Y:S02]  /*4b10*/  MOV R2, 0x4b30 ;  /* 0x00004b3000027802 */ /* 0x000fe40000000f00 */
[----:B---345:R-:W-:Y:S05]  /*4b20*/  CALL.REL.NOINC `($__internal_2_$__cuda_sm10x_tcgen05_guardrail_trap_unallocated_columns_being_dealloced) ;  /* 0x0000004c00307944 */ /* 0x038fea0003c00000 */
.L_x_101:
[----:B------:R-:W-:Y:S01]  /*4b30*/  NOP ;  /* 0x0000000000007918 */ /* 0x000fe20000000000 */
[----:B----4-:R-:W-:Y:S05]  /*4b40*/  EXIT ;  /* 0x000000000000794d */ /* 0x010fea0003800000 */
.L_x_72:
[----:B------:R-:W-:-:S09]  /*4b50*/  UISETP.NE.OR UP5, UPT, UR10, 0x3, !UP5 ;  /* 0x000000030a00788c */ /* 0x000fd2000efa5670 */
[----:B------:R-:W-:Y:S05]  /*4b60*/  BRA.U UP5, `(.L_x_102) ;  /* 0x0000000d05b07547 */ /* 0x000fea000b800000 */
[----:B------:R-:W1:Y:S01]  /*4b70*/  LDC R0, c[0x0][0xb30] ;  /* 0x0002cc00ff007b82 */ /* 0x000e620000000800 */
[----:B------:R-:W2:Y:S01]  /*4b80*/  LDCU.64 UR8, c[0x0][0x888] ;  /* 0x00011100ff0877ac */ /* 0x000ea20008000a00 */
[----:B------:R-:W-:Y:S02]  /*4b90*/  HFMA2 R27, -RZ, RZ, 0, 0 ;  /* 0x00000000ff1b7431 */ /* 0x000fe400000001ff */
[----:B------:R-:W-:Y:S01]  /*4ba0*/  IMAD.MOV.U32 R29, RZ, RZ, 0x1 ;  /* 0x00000001ff1d7424 */ /* 0x000fe200078e00ff */
[----:B------:R-:W-:Y:S01]  /*4bb0*/  MOV R25, 0x2000 ;  /* 0x0000200000197802 */ /* 0x000fe20000000f00 */
[----:B------:R-:W3:Y:S01]  /*4bc0*/  LDCU.64 UR4, c[0x0][0x890] ;  /* 0x00011200ff0477ac */ /* 0x000ee20008000a00 */
[----:B------:R-:W-:Y:S01]  /*4bd0*/  IMAD.MOV.U32 R28, RZ, RZ, RZ ;  /* 0x000000ffff1c7224 */ /* 0x000fe200078e00ff */
[----:B------:R-:W4:Y:S01]  /*4be0*/  LDC R24, c[0x0][0x370] ;  /* 0x0000dc00ff187b82 */ /* 0x000f220000000800 */
[----:B------:R-:W-:Y:S01]  /*4bf0*/  UMOV UR6, 0x400 ;  /* 0x0000040000067882 */ /* 0x000fe20000000000 */
[----:B------:R-:W-:-:S02]  /*4c00*/  UPLOP3.LUT UP1, UPT, UPT, UPT, UPT, 0x40, 0x4 ;  /* 0x000000000004789c */ /* 0x000fc40003f2e870 */
[----:B------:R-:W-:Y:S01]  /*4c10*/  ULEA UR6, UR37, UR6, 0x18 ;  /* 0x0000000625067291 */ /* 0x000fe2000f8ec0ff */
[----:B------:R-:W-:-:S03]  /*4c20*/  UMOV UR13, URZ ;  /* 0x000000ff000d7c82 */ /* 0x000fc60008000000 */
[----:B------:R-:W4:Y:S01]  /*4c30*/  LDC R3, c[0x0][0xb0c] ;  /* 0x0002c300ff037b82 */ /* 0x000f220000000800 */
[----:B--2---:R-:W-:Y:S02]  /*4c40*/  UISETP.NE.U32.AND UP3, UPT, UR8, URZ, UPT ;  /* 0x000000ff0800728c */ /* 0x004fe4000bf65070 */
[----:B---3--:R-:W-:-:S05]  /*4c50*/  UISETP.NE.U32.AND UP4, UPT, UR4, URZ, UPT ;  /* 0x000000ff0400728c */ /* 0x008fca000bf85070 */
[----:B------:R-:W2:Y:S01]  /*4c60*/  LDC R18, c[0x0][0xb20] ;  /* 0x0002c800ff127b82 */ /* 0x000ea20000000800 */
[----:B-1----:R-:W-:Y:S01]  /*4c70*/  ISETP.NE.AND P1, PT, R0, 0x1, PT ;  /* 0x000000010000780c */ /* 0x002fe20003f25270 */
[----:B------:R-:W-:Y:S02]  /*4c80*/  UISETP.NE.AND.EX UP3, UPT, UR9, URZ, UPT, UP3 ;  /* 0x000000ff0900728c */ /* 0x000fe4000bf65330 */
[----:B------:R-:W-:-:S04]  /*4c90*/  UISETP.NE.AND.EX UP4, UPT, UR5, URZ, UPT, UP4 ;  /* 0x000000ff0500728c */ /* 0x000fc8000bf85340 */
[----:B------:R-:W1:Y:S08]  /*4ca0*/  LDC.64 R30, c[0x0][0x348] ;  /* 0x0000d200ff1e7b82 */ /* 0x000e700000000a00 */
[----:B------:R-:W3:Y:S08]  /*4cb0*/  LDC.64 R16, c[0x0][0xb10] ;  /* 0x0002c400ff107b82 */ /* 0x000ef00000000a00 */
[----:B------:R-:W1:Y:S08]  /*4cc0*/  LDC.64 R6, c[0x0][0xb18] ;  /* 0x0002c600ff067b82 */ /* 0x000e700000000a00 */
[----:B------:R-:W1:Y:S08]  /*4cd0*/  LDC.64 R4, c[0x0][0xb28] ;  /* 0x0002ca00ff047b82 */ /* 0x000e700000000a00 */
[----:B--2-4-:R-:W1:Y:S02]  /*4ce0*/  LDC R19, c[0x0][0x374] ;  /* 0x0000dd00ff137b82 */ /* 0x014e640000000800 */
.L_x_111:
[C---:B------:R-:W-:Y:S02]  /*4cf0*/  LEA R0, R28.reuse, UR6, 0x3 ;  /* 0x000000061c007c11 */ /* 0x040fe4000f8e18ff */
[----:B------:R-:W-:Y:S02]  /*4d00*/  SHF.L.U32 R2, R27, 0x1f, RZ ;  /* 0x0000001f1b027819 */ /* 0x000fe400000006ff */
[----:B------:R-:W-:Y:S02]  /*4d10*/  LEA R20, R28, UR6, 0x4 ;  /* 0x000000061c147c11 */ /* 0x000fe4000f8e20ff */
[----:B--2---:R-:W2:Y:S02]  /*4d20*/  SYNCS.PHASECHK.TRANS64.TRYWAIT P0, [R0+URZ+0x180], R2 ;  /* 0x00018002000075a7 */ /* 0x004ea400080011ff */
[----:B--2---:R-:W-:Y:S05]  /*4d30*/  @!P0 BRA `(.L_x_103) ;  /* 0x0000004400b88947 */ /* 0x004fea0003800000 */
.L_x_212:
[----:B------:R-:W-:Y:S01]  /*4d40*/  ISETP.GE.AND P0, PT, R40, 0x1, PT ;  /* 0x000000012800780c */ /* 0x000fe20003f06270 */
[----:B------:R-:W4:Y:S01]  /*4d50*/  LDS.128 R20, [R20+0x210] ;  /* 0x0002100014147984 */ /* 0x000f220000000c00 */
[----:B--2---:R-:W-:Y:S01]  /*4d60*/  VIADD R0, R0, 0x190 ;  /* 0x0000019000007836 */ /* 0x004fe20000000000 */
[----:B------:R-:W-:Y:S01]  /*4d70*/  @!PT LDS RZ, [RZ] ;  /* 0x00000000fffff984 */ /* 0x000fe20000000800 */
[----:B------:R-:W-:Y:S01]  /*4d80*/  @!PT LDS RZ, [RZ] ;  /* 0x00000000fffff984 */ /* 0x000fe20000000800 */
[----:B------:R-:W-:Y:S01]  /*4d90*/  @!PT LDS RZ, [RZ] ;  /* 0x00000000fffff984 */ /* 0x000fe20000000800 */
[----:B------:R-:W-:Y:S01]  /*4da0*/  @!PT LDS RZ, [RZ] ;  /* 0x00000000fffff984 */ /* 0x000fe20000000800 */
[----:B------:R2:W-:Y:S06]  /*4db0*/  MEMBAR.ALL.CTA ;  /* 0x0000000000007992 */ /* 0x0005ec0000008000 */
[----:B--2---:R-:W2:Y:S01]  /*4dc0*/  FENCE.VIEW.ASYNC.S ;  /* 0x00000000000073c6 */ /* 0x004ea20000000000 */
[----:B------:R-:W-:Y:S04]  /*4dd0*/  PRMT R0, RZ, 0x654, R0 ;  /* 0x00000654ff007816 */ /* 0x000fe80000000000 */
[----:B--2---:R2:W-:Y:S01]  /*4de0*/  SYNCS.ARRIVE.TRANS64.RED.A1T0 RZ, [R0+URZ], RZ ;  /* 0x000000ff00ff79a7 */ /* 0x0045e200081004ff */
[----:B----4-:R-:W-:Y:S11]  /*4df0*/  LOP3.LUT P3, RZ, R22, 0x1, RZ, 0xc0, !PT ;  /* 0x0000000116ff7812 */ /* 0x010ff6000786c0ff */
[----:B------:R-:W-:Y:S02]  /*4e00*/  @!UPT UIADD3 URZ, UPT, UPT, URZ, URZ, URZ ;  /* 0x000000fffffff290 */ /* 0x000fe4000fffe0ff */
[----:B------:R-:W-:Y:S02]  /*4e10*/  @P3 MOV R11, R20 ;  /* 0x00000014000b3202 */ /* 0x000fe40000000f00 */
[----:B------:R-:W-:Y:S01]  /*4e20*/  @P3 LOP3.LUT R10, R21, 0xffff, RZ, 0xc0, !PT ;  /* 0x0000ffff150a3812 */ /* 0x000fe200078ec0ff */
[----:B--2---:R-:W-:Y:S06]  /*4e30*/  @!P0 BRA `(.L_x_104) ;  /* 0x0000000000a48947 */ /* 0x004fec0003800000 */
[-C--:B-1----:R-:W-:Y:S01]  /*4e40*/  IMAD.HI.U32 R0, R19, R7.reuse, RZ ;  /* 0x0000000713007227 */ /* 0x082fe200078e00ff */
[----:B------:R-:W-:Y:S02]  /*4e50*/  ISETP.NE.AND P0, PT, R6, 0x1, PT ;  /* 0x000000010600780c */ /* 0x000fe40003f05270 */
[----:B------:R-:W-:Y:S01]  /*4e60*/  ISETP.NE.AND P2, PT, R40, 0x1, PT ;  /* 0x000000012800780c */ /* 0x000fe20003f45270 */
[----:B---3--:R-:W-:Y:S01]  /*4e70*/  IMAD.HI.U32 R9, R24, R16, RZ ;  /* 0x0000001018097227 */ /* 0x008fe200078e00ff */
[----:B------:R-:W-:Y:S02]  /*4e80*/  SHF.R.U32.HI R0, RZ, R18, R0 ;  /* 0x00000012ff007219 */ /* 0x000fe40000011600 */
[----:B------:R-:W-:Y:S01]  /*4e90*/  ISETP.NE.AND P4, PT, R3, 0x1, PT ;  /* 0x000000010300780c */ /* 0x000fe20003f85270 */
[----:B------:R-:W-:Y:S01]  /*4ea0*/  IMAD.HI.U32 R13, R10, R7, RZ ;  /* 0x000000070a0d7227 */ /* 0x000fe200078e00ff */
[----:B------:R-:W-:Y:S02]  /*4eb0*/  SHF.R.U32.HI R9, RZ, R17, R9 ;  /* 0x00000011ff097219 */ /* 0x000fe40000011609 */
[----:B------:R-:W-:Y:S01]  /*4ec0*/  SEL R0, R19, R0, !P0 ;  /* 0x0000000013007207 */ /* 0x000fe20004000000 */
[----:B------:R-:W-:Y:S01]  /*4ed0*/  IMAD.HI.U32 R12, R11, R16, RZ ;  /* 0x000000100b0c7227 */ /* 0x000fe200078e00ff */
[----:B------:R-:W-:Y:S03]  /*4ee0*/  SEL R9, R24, R9, !P4 ;  /* 0x0000000918097207 */ /* 0x000fe60006000000 */
[-C--:B------:R-:W-:Y:S01]  /*4ef0*/  IMAD.HI.U32 R8, R0, R4.reuse, RZ ;  /* 0x0000000400087227 */ /* 0x080fe200078e00ff */
[----:B------:R-:W-:Y:S03]  /*4f00*/  SHF.R.U32.HI R12, RZ, R17, R12 ;  /* 0x00000011ff0c7219 */ /* 0x000fe6000001160c */
[----:B------:R-:W-:Y:S01]  /*4f10*/  IMAD.HI.U32 R2, R9, R4, RZ ;  /* 0x0000000409027227 */ /* 0x000fe200078e00ff */
[-C--:B------:R-:W-:Y:S02]  /*4f20*/  @P2 SHF.R.U32.HI R0, RZ, R5.reuse, R8 ;  /* 0x00000005ff002219 */ /* 0x080fe40000011608 */
[----:B------:R-:W-:Y:S02]  /*4f30*/  SHF.R.U32.HI R8, RZ, R18, R13 ;  /* 0x00000012ff087219 */ /* 0x000fe4000001160d */
[----:B------:R-:W-:Y:S01]  /*4f40*/  @P2 SHF.R.U32.HI R9, RZ, R5, R2 ;  /* 0x00000005ff092219 */ /* 0x000fe20000011602 */
[----:B------:R-:W-:Y:S01]  /*4f50*/  IMAD R0, R40, R0, RZ ;  /* 0x0000000028007224 */ /* 0x000fe200078e02ff */
[----:B------:R-:W-:Y:S02]  /*4f60*/  SEL R8, R10, R8, !P0 ;  /* 0x000000080a087207 */ /* 0x000fe40004000000 */
[----:B------:R-:W-:Y:S01]  /*4f70*/  SEL R2, R11, R12, !P4 ;  /* 0x0000000c0b027207 */ /* 0x000fe20006000000 */
[----:B------:R-:W-:Y:S01]  /*4f80*/  IMAD R12, R40, R9, RZ ;  /* 0x00000009280c7224 */ /* 0x000fe200078e02ff */
[C---:B------:R-:W-:Y:S01]  /*4f90*/  ISETP.GE.AND P0, PT, R8.reuse, R0, PT ;  /* 0x000000000800720c */ /* 0x040fe20003f06270 */
[----:B------:R-:W-:Y:S03]  /*4fa0*/  IMAD.HI.U32 R0, R8, R4, RZ ;  /* 0x0000000408007227 */ /* 0x000fe600078e00ff */
[----:B------:R-:W-:Y:S02]  /*4fb0*/  ISETP.GE.OR P0, PT, R2, R12, P0 ;  /* 0x0000000c0200720c */ /* 0x000fe40000706670 */
[-C--:B------:R-:W-:Y:S04]  /*4fc0*/  SHF.R.U32.HI R0, RZ, R5.reuse, R0 ;  /* 0x00000005ff007219 */ /* 0x080fe80000011600 */
[----:B------:R-:W-:Y:S05]  /*4fd0*/  SEL R13, R8, R0, !P2 ;  /* 0x00000000080d7207 */ /* 0x000fea0005000000 */
[----:B------:R-:W-:Y:S02]  /*4fe0*/  IMAD.MOV R12, RZ, RZ, -R13 ;  /* 0x000000ffff0c7224 */ /* 0x000fe400078e0a0d */
[----:B------:R-:W-:Y:S04]  /*4ff0*/  @!P0 IMAD.HI.U32 R0, R2, R4, RZ ;  /* 0x0000000402008227 */ /* 0x000fe800078e00ff */
[----:B------:R-:W-:Y:S01]  /*5000*/  IMAD R12, R40, R12, R8 ;  /* 0x0000000c280c7224 */ /* 0x000fe200078e0208 */
[----:B------:R-:W-:Y:S04]  /*5010*/  @!P0 SHF.R.U32.HI R0, RZ, R5, R0 ;  /* 0x00000005ff008219 */ /* 0x000fe80000011600 */
[----:B------:R-:W-:Y:S04]  /*5020*/  @!P0 SEL R0, R2, R0, !P2 ;  /* 0x0000000002008207 */ /* 0x000fe80005000000 */
[----:B------:R-:W-:Y:S01]  /*5030*/  @!P0 IADD3 R13, PT, PT, R13, -R0, RZ ;  /* 0x800000000d0d8210 */ /* 0x000fe20007ffe0ff */
[----:B------:R-:W-:Y:S01]  /*5040*/  @!P0 IMAD R0, R9, R12, R0 ;  /* 0x0000000c09008224 */ /* 0x000fe200078e0200 */
[----:B------:R-:W-:Y:S01]  /*5050*/  IADD3 R9, PT, PT, -R8, RZ, RZ ;  /* 0x000000ff08097210 */ /* 0x000fe20007ffe1ff */
[--C-:B------:R-:W-:Y:S02]  /*5060*/  IMAD.MOV R12, RZ, RZ, -R2.reuse ;  /* 0x000000ffff0c7224 */ /* 0x100fe400078e0a02 */
[----:B------:R-:W-:Y:S02]  /*5070*/  @!P0 IMAD R8, R13, R40, R2 ;  /* 0x000000280d088224 */ /* 0x000fe400078e0202 */
[----:B------:R-:W-:Y:S02]  /*5080*/  @!P0 IMAD.MOV.U32 R2, RZ, RZ, R0 ;  /* 0x000000ffff028224 */ /* 0x000fe400078e0000 */
[----:B------:R-:W-:Y:S02]  /*5090*/  IMAD R11, R3, R12, R11 ;  /* 0x0000000c030b7224 */ /* 0x000fe400078e020b */
[----:B------:R-:W-:Y:S02]  /*50a0*/  IMAD R10, R6, R9, R10 ;  /* 0x00000009060a7224 */ /* 0x000fe400078e020a */
[----:B------:R-:W-:Y:S02]  /*50b0*/  IMAD R11, R2, R3, R11 ;  /* 0x00000003020b7224 */ /* 0x000fe400078e020b */
[----:B------:R-:W-:Y:S02]  /*50c0*/  IMAD R10, R8, R6, R10 ;  /* 0x00000006080a7224 */ /* 0x000fe400078e020a */
.L_x_104:
[----:B------:R-:W-:Y:S05]  /*50d0*/  BRA.U UP1, `(.L_x_105) ;  /* 0x0000000101107547 */ /* 0x000fea000b800000 */
[----:B------:R-:W-:Y:S04]  /*50e0*/  MOV R2, UR7 ;  /* 0x0000000700027c02 */ /* 0x000fe80008000f00 */
[----:B------:R-:W-:Y:S04]  /*50f0*/  SHF.L.U32 R2, R2, 0x1f, RZ ;  /* 0x0000001f02027819 */ /* 0x000fe800000006ff */
[----:B------:R-:W2:Y:S02]  /*5100*/  SYNCS.PHASECHK.TRANS64.TRYWAIT P0, [UR6+0x178], R2 ;  /* 0x00017802ff0075a7 */ /* 0x000ea40008001106 */
[----:B--2---:R-:W-:Y:S05]  /*5110*/  @!P0 BRA `(.L_x_106) ;  /* 0x0000004000d48947 */ /* 0x004fea0003800000 */
.L_x_105:
[----:B------:R-:W-:Y:S02]  /*5120*/  R2UR UR11, R14 ;  /* 0x000000000e0b72ca */ /* 0x000fe400000e0000 */
[----:B------:R-:W-:Y:S02]  /*5130*/  R2UR UR10, R15 ;  /* 0x000000000f0a72ca */ /* 0x000fe400000e0000 */
[----:B------:R-:W-:Y:S04]  /*5140*/  ISETP.NE.U32.AND P2, PT, RZ, UR4, PT ;  /* 0x00000004ff007c0c */ /* 0x000fe8000bf45070 */
[----:B------:R-:W-:Y:S05]  /*5150*/  ISETP.NE.AND.EX P2, PT, RZ, UR5, PT, P2 ;  /* 0x00000005ff007c0c */ /* 0x000fea000bf45320 */
[----:B------:R-:W-:Y:S02]  /*5160*/  USHF.L.U32 UR11, UR11, 0x7, URZ ;  /* 0x000000070b0b7899 */ /* 0x000fe400080006ff */
[----:B------:R-:W-:Y:S01]  /*5170*/  USHF.L.U32 UR10, UR10, 0x6, URZ ;  /* 0x000000060a0a7899 */ /* 0x000fe200080006ff */
[----:B------:R-:W-:Y:S11]  /*5180*/  BRA.U !UP4, `(.L_x_107) ;  /* 0x000000010c347547 */ /* 0x000ff6000b800000 */
[----:B------:R-:W-:Y:S01]  /*5190*/  UPLOP3.LUT UP0, UPT, UPT, UPT, UP3, 0x80, 0x8 ;  /* 0x000000000008789c */ /* 0x000fe20003f0f030 */
[----:B--2---:R-:W-:Y:S02]  /*51a0*/  HFMA2 R0, -RZ, RZ, 0, 5.9604644775390625e-08 ;  /* 0x00000001ff007431 */ /* 0x004fe400000001ff */
[----:B------:R-:W-:Y:S03]  /*51b0*/  IMAD.MOV.U32 R92, RZ, RZ, 0x1 ;  /* 0x00000001ff5c7424 */ /* 0x000fe600078e00ff */
[----:B------:R-:W-:Y:S05]  /*51c0*/  PLOP3.LUT P0, PT, PT, PT, UP0, 0x80, 0x8 ;  /* 0x000000000008781c */ /* 0x000fea0003f0f008 */
[----:B------:R-:W2:Y:S01]  /*51d0*/  @UP0 LDCU.64 UR14, c[0x0][0x888] ;  /* 0x00011100ff0e07ac */ /* 0x000ea20008000a00 */
[----:B------:R-:W-:Y:S07]  /*51e0*/  @UP0 UIMAD UR8, UR36, UR4, URZ ;  /* 0x00000004240802a4 */ /* 0x000fee000f8e02ff */
[----:B------:R-:W-:Y:S01]  /*51f0*/  @!P0 PRMT R92, R0, 0x7610, R92 ;  /* 0x00007610005c8816 */ /* 0x000fe2000000005c */
[----:B--2---:R-:W-:Y:S03]  /*5200*/  @UP0 UIMAD.WIDE UR14, UR8, 0x4, UR14 ;  /* 0x00000004080e08a5 */ /* 0x004fe6000f8e020e */
[----:B------:R-:W2:Y:S03]  /*5210*/  @!UP0 LDCU UR8, c[0x0][0x880] ;  /* 0x00011000ff0887ac */ /* 0x000ea60008000800 */
[----:B------:R-:W-:Y:S01]  /*5220*/  IMAD.U32 R8, RZ, RZ, UR14 ;  /* 0x0000000eff087e24 */ /* 0x000fe2000f8e00ff */
[----:B------:R-:W-:Y:S05]  /*5230*/  MOV R9, UR15 ;  /* 0x0000000f00097c02 */ /* 0x000fea0008000f00 */
[----:B-----5:R4:W5:Y:S02]  /*5240*/  @P0 LDG.E R49, desc[UR46][R8.64] ;  /* 0x0000002e08310981 */ /* 0x020964000c1e1900 */
[----:B--2-4-:R-:W-:Y:S07]  /*5250*/  @!P0 IMAD.U32 R49, RZ, RZ, UR8 ;  /* 0x00000008ff318e24 */ /* 0x014fee000f8e00ff */
.L_x_107:
[----:B-----5:R-:W-:Y:S01]  /*5260*/  @!P2 FSETP.EQ.AND P0, PT, R49, RZ, PT ;  /* 0x000000ff3100a20b */ /* 0x020fe20003f02000 */
[----:B------:R-:W-:Y:S01]  /*5270*/  @!UPT UIADD3 URZ, UPT, UPT, URZ, URZ, URZ ;  /* 0x000000fffffff290 */ /* 0x000fe2000fffe0ff */
[----:B------:R-:W-:Y:S11]  /*5280*/  @!P2 BRA `(.L_x_108) ;  /* 0x000000000014a947 */ /* 0x000ff60003800000 */
[----:B------:R-:W-:Y:S02]  /*5290*/  LOP3.LUT P2, RZ, R92, 0xff, RZ, 0xc0, !PT ;  /* 0x000000ff5cff7812 */ /* 0x000fe4000784c0ff */
[----:B------:R-:W-:Y:S04]  /*52a0*/  PLOP3.LUT P0, PT, PT, PT, UP0, 0x80, 0x8 ;  /* 0x000000000008781c */ /* 0x000fe80003f0f008 */
[----:B------:R-:W-:Y:S07]  /*52b0*/  PLOP3.LUT P0, PT, P0, PT, PT, 0x8, 0x80 ;  /* 0x000000000080781c */ /* 0x000fee000070e170 */
[----:B------:R-:W-:Y:S11]  /*52c0*/  @P2 FSETP.EQ.AND P0, PT, R49, RZ, PT ;  /* 0x000000ff3100220b */ /* 0x000ff60003f02000 */
[----:B------:R-:W-:Y:S02]  /*52d0*/  @!UPT UIADD3 URZ, UPT, UPT, URZ, URZ, URZ ;  /* 0x000000fffffff290 */ /* 0x000fe4000fffe0ff */
.L_x_108:
[----:B------:R-:W-:Y:S01]  /*52e0*/  ULEA UR15, UR13, UR6, 0x3 ;  /* 0x000000060d0f7291 */ /* 0x000fe2000f8e18ff */
[----:B------:R-:W-:Y:S02]  /*52f0*/  SHF.L.U32 R9, R29, 0x1f, RZ ;  /* 0x0000001f1d097819 */ /* 0x000fe400000006ff */
[----:B------:R-:W-:Y:S04]  /*5300*/  ELECT P4, URZ, PT ;  /* 0x0000000000ff782f */ /* 0x000fe80003880000 */
[----:B------:R-:W-:Y:S02]  /*5310*/  PLOP3.LUT P4, PT, P0, P4, PT, 0xf2, 0x2f ;  /* 0x00000000002f781c */ /* 0x000fe40000789e72 */
[----:B------:R-:W4:Y:S11]  /*5320*/  SYNCS.PHASECHK.TRANS64.TRYWAIT P2, [UR15+0x158], R9 ;  /* 0x00015809ff0075a7 */ /* 0x000f36000804110f */
[----:B-1----:R-:W-:Y:S05]  /*5330*/  @!P4 IADD3 R8, P0, PT, R30, 0x580, RZ ;  /* 0x000005801e08c810 */ /* 0x002fea0007f1e0ff */
[----:B--2---:R-:W-:Y:S01]  /*5340*/  @!P4 IMAD.X R2, RZ, RZ, R31, P0 ;  /* 0x000000ffff02c224 */ /* 0x004fe200000e061f */
[----:B----4-:R-:W-:Y:S07]  /*5350*/  @!P2 BRA `(.L_x_109) ;  /* 0x00000040005ca947 */ /* 0x010fee0003800000 */
.L_x_215:
[----:B------:R-:W2:Y:S01]  /*5360*/  LDC.64 R12, c[0x0][0xb18] ;  /* 0x0002c600ff0c7b82 */ /* 0x000ea20000000a00 */
[----:B------:R-:W-:Y:S01]  /*5370*/  @!P4 R2UR UR8, R2 ;  /* 0x000000000208c2ca */ /* 0x000fe200000e0000 */
[----:B------:R-:W-:Y:S01]  /*5380*/  VOTEU.ALL UP2, P4 ;  /* 0x0000000000ff7886 */ /* 0x000fe20002040000 */
[----:B------:R-:W-:Y:S01]  /*5390*/  @!P4 R2UR UR9, R8 ;  /* 0x000000000809c2ca */ /* 0x000fe200000e0000 */
[----:B------:R-:W-:Y:S01]  /*53a0*/  VOTEU.ALL UP1, P4 ;  /* 0x0000000000ff7886 */ /* 0x000fe20002020000 */
[----:B-1----:R-:W-:Y:S03]  /*53b0*/  @!P4 IMAD.MOV.U32 R0, RZ, RZ, 0x2000 ;  /* 0x00002000ff00c424 */ /* 0x002fe600078e00ff */
[----:B------:R-:W1:Y:S01]  /*53c0*/  @!P1 LDC R2, c[0x0][0xb0c] ;  /* 0x0002c300ff029b82 */ /* 0x000e620000000800 */
[----:B------:R-:W-:Y:S01]  /*53d0*/  UMOV UR20, 0x0 ;  /* 0x0000000000147882 */ /* 0x000fe20000000000 */
[----:B------:R-:W-:Y:S01]  /*53e0*/  UMOV UR21, 0x10000000 ;  /* 0x1000000000157882 */ /* 0x000fe20000000000 */
[----:B------:R-:W-:Y:S01]  /*53f0*/  UMOV UR12, UR36 ;  /* 0x00000024000c7c82 */ /* 0x000fe20008000000 */
[----:B------:R-:W-:Y:S01]  /*5400*/  UIADD3 UR14, UPT, UPT, UR13, 0x1, URZ ;  /* 0x000000010d0e7890 */ /* 0x000fe2000fffe0ff */
[----:B------:R-:W-:Y:S01]  /*5410*/  @P3 SHF.R.U32.HI R26, RZ, 0x10, R21 ;  /* 0x00000010ff1a3819 */ /* 0x000fe20000011615 */
[----:B------:R-:W-:Y:S02]  /*5420*/  VIADD R28, R28, 0x1 ;  /* 0x000000011c1c7836 */ /* 0x000fe40000000000 */
[----:B------:R-:W-:Y:S01]  /*5430*/  IMAD.U32 R9, RZ, RZ, UR8 ;  /* 0x00000008ff097e24 */ /* 0x000fe2000f8e00ff */
[----:B------:R-:W-:Y:S01]  /*5440*/  @!UP2 ULEA UR8, UR13, UR6, 0xd ;  /* 0x000000060d08a291 */ /* 0x000fe2000f8e68ff */
[----:B------:R-:W-:Y:S01]  /*5450*/  IMAD.U32 R8, RZ, RZ, UR9 ;  /* 0x00000009ff087e24 */ /* 0x000fe2000f8e00ff */
[----:B------:R-:W-:Y:S02]  /*5460*/  UIADD3 UR9, UPT, UPT, UR15, 0x140, URZ ;  /* 0x000001400f097890 */ /* 0x000fe4000fffe0ff */
[----:B------:R-:W-:Y:S01]  /*5470*/  @!P4 R2UR UR19, R9 ;  /* 0x000000000913c2ca */ /* 0x000fe200000e0000 */
[----:B------:R-:W-:Y:S01]  /*5480*/  @!UP2 UIADD3 UR8, UPT, UPT, UR8, 0x400, URZ ;  /* 0x000004000808a890 */ /* 0x000fe2000fffe0ff */
[----:B------:R-:W-:Y:S01]  /*5490*/  @!P4 R2UR UR18, R8 ;  /* 0x000000000812c2ca */ /* 0x000fe200000e0000 */
[----:B------:R-:W-:Y:S01]  /*54a0*/  UISETP.NE.AND UP5, UPT, UR14, 0x3, UPT ;  /* 0x000000030e00788c */ /* 0x000fe2000bfa5270 */
[----:B------:R-:W4:Y:S01]  /*54b0*/  LDC.64 R8, c[0x0][0xb10] ;  /* 0x0002c400ff087b82 */ /* 0x000f220000000a00 */
[----:B------:R-:W-:Y:S02]  /*54c0*/  UPRMT UR16, UR37, 0x654, UR9 ;  /* 0x0000065425107896 */ /* 0x000fe40008000009 */
[----:B------:R-:W-:Y:S02]  /*54d0*/  USEL UR17, URZ, 0x1, UP5 ;  /* 0x00000001ff117887 */ /* 0x000fe4000a800000 */
[----:B------:R-:W-:Y:S04]  /*54e0*/  USEL UR14, UR14, URZ, UP5 ;  /* 0x000000ff0e0e7287 */ /* 0x000fe8000a800000 */
[----:B------:R-:W-:Y:S01]  /*54f0*/  ULEA UR13, UR14, UR6, 0x3 ;  /* 0x000000060e0d7291 */ /* 0x000fe2000f8e18ff */
[----:B------:R-:W-:Y:S01]  /*5500*/  LOP3.LUT R29, R29, UR17, RZ, 0x3c, !PT ;  /* 0x000000111d1d7c12 */ /* 0x000fe2000f8e3cff */
[----:B------:R1:W-:Y:S01]  /*5510*/  @!UP1 UTMALDG.3D [UR8], [UR18], desc[UR20] ;  /* 0x00001408120095b4 */ /* 0x0003e20008011000 */
[----:B------:R5:W-:Y:S02]  /*5520*/  @!P4 SYNCS.ARRIVE.TRANS64.RED.A0TR RZ, [UR15+0x140], R0 ;  /* 0x00014000ffffc9a7 */ /* 0x000be4000830040f */
[----:B------:R-:W-:Y:S01]  /*5530*/  SHF.L.U32 R14, R29, 0x1f, RZ ;  /* 0x0000001f1d0e7819 */ /* 0x000fe200000006ff */
[C---:B----4-:R-:W-:Y:S01]  /*5540*/  @!P1 IMAD.HI.U32 R8, R11.reuse, R8, RZ ;  /* 0x000000080b089227 */ /* 0x050fe200078e00ff */
[----:B--2---:R-:W-:Y:S02]  /*5550*/  @!P1 ISETP.NE.AND P0, PT, R12, 0x1, PT ;  /* 0x000000010c00980c */ /* 0x004fe40003f05270 */
[----:B-1----:R-:W-:Y:S01]  /*5560*/  @!P1 ISETP.NE.AND P2, PT, R2, 0x1, PT ;  /* 0x000000010200980c */ /* 0x002fe20003f45270 */
[----:B------:R-:W-:Y:S01]  /*5570*/  SYNCS.ARRIVE.TRANS64.RED.A1T0 RZ, [UR16], RZ ;  /* 0x000000ffffff79a7 */ /* 0x000fe20008100410 */
[C---:B------:R-:W-:Y:S01]  /*5580*/  @!P1 IMAD.HI.U32 R13, R10.reuse, R13, RZ ;  /* 0x0000000d0a0d9227 */ /* 0x040fe200078e00ff */
[----:B------:R-:W-:Y:S04]  /*5590*/  @!P1 SHF.R.U32.HI R8, RZ, R9, R8 ;  /* 0x00000009ff089219 */ /* 0x000fe80000011608 */
[----:B------:R-:W-:Y:S01]  /*55a0*/  @!P1 SEL R8, R11, R8, !P2 ;  /* 0x000000080b089207 */ /* 0x000fe20005000000 */
[----:B------:R-:W1:Y:S01]  /*55b0*/  SYNCS.PHASECHK.TRANS64.TRYWAIT P5, [UR13+0x158], R14 ;  /* 0x0001580eff0075a7 */ /* 0x000e6200080a110d */
[----:B-----5:R-:W2:Y:S02]  /*55c0*/  @!P1 LDC R0, c[0x0][0xb20] ;  /* 0x0002c800ff009b82 */ /* 0x020ea40000000800 */
[----:B--2---:R-:W-:Y:S04]  /*55d0*/  @!P1 SHF.R.U32.HI R0, RZ, R0, R13 ;  /* 0x00000000ff009219 */ /* 0x004fe8000001160d */
[----:B------:R-:W-:Y:S05]  /*55e0*/  @!P1 SEL R9, R10, R0, !P0 ;  /* 0x000000000a099207 */ /* 0x000fea0004000000 */
[----:B------:R-:W-:Y:S02]  /*55f0*/  @!P1 IMAD.IADD R0, R9, 0x1, -R8 ;  /* 0x0000000109009824 */ /* 0x000fe400078e0a08 */
[----:B------:R-:W-:Y:S02]  /*5600*/  @!P1 IMAD.IADD R8, R8, 0x1, -R9 ;  /* 0x0000000108089824 */ /* 0x000fe400078e0a09 */
[----:B------:R-:W-:Y:S02]  /*5610*/  @!P1 IMAD R11, R0, R2, R11 ;  /* 0x00000002000b9224 */ /* 0x000fe400078e020b */
[----:B------:R-:W-:Y:S01]  /*5620*/  @!P1 IMAD R10, R8, R12, R10 ;  /* 0x0000000c080a9224 */ /* 0x000fe200078e020a */
[----:B-1----:R-:W-:Y:S06]  /*5630*/  @!P5 BRA `(.L_x_110) ;  /* 0x0000003c00bcd947 */ /* 0x002fec0003800000 */
.L_x_217:
[----:B------:R-:W-:Y:S01]  /*5640*/  @!P4 IADD3 R2, P0, PT, R30, 0x580, RZ ;  /* 0x000005801e02c810 */ /* 0x000fe20007f1e0ff */
[----:B------:R-:W-:Y:S01]  /*5650*/  UMOV UR18, 0x0 ;  /* 0x0000000000127882 */ /* 0x000fe20000000000 */
[----:B------:R-:W-:Y:S01]  /*5660*/  UMOV UR19, 0x10000000 ;  /* 0x1000000000137882 */ /* 0x000fe20000000000 */
[----:B------:R-:W-:Y:S01]  /*5670*/  VOTEU.ALL UP1, P4 ;  /* 0x0000000000ff7886 */ /* 0x000fe20002020000 */
[----:B------:R-:W-:Y:S01]  /*5680*/  @!P4 R2UR UR9, R2 ;  /* 0x000000000209c2ca */ /* 0x000fe200000e0000 */
[----:B-1----:R-:W-:Y:S01]  /*5690*/  @!P4 IMAD.X R0, RZ, RZ, R31, P0 ;  /* 0x000000ffff00c224 */ /* 0x002fe200000e061f */
[----:B------:R-:W-:Y:S01]  /*56a0*/  UMOV UR12, UR36 ;  /* 0x00000024000c7c82 */ /* 0x000fe20008000000 */
[----:B------:R-:W-:Y:S01]  /*56b0*/  @P3 R2UR UR36, R26 ;  /* 0x000000001a2432ca */ /* 0x000fe200000e0000 */
[----:B------:R-:W-:Y:S01]  /*56c0*/  @!UP1 ULEA UR15, UR14, UR6, 0xd ;  /* 0x000000060e0f9291 */ /* 0x000fe2000f8e68ff */
[----:B------:R-:W-:Y:S01]  /*56d0*/  ISETP.NE.AND P0, PT, R28, 0x2, PT ;  /* 0x000000021c00780c */ /* 0x000fe20003f05270 */
[----:B------:R-:W-:Y:S01]  /*56e0*/  @!UP1 UIADD3 UR10, UPT, UPT, UR10, 0x20, URZ ;  /* 0x000000200a0a9890 */ /* 0x000fe2000fffe0ff */
[----:B------:R-:W-:Y:S01]  /*56f0*/  @!P4 R2UR UR8, R0 ;  /* 0x000000000008c2ca */ /* 0x000fe200000e0000 */
[----:B------:R-:W-:Y:S01]  /*5700*/  IMAD.IADD R15, R10, 0x1, R90 ;  /* 0x000000010a0f7824 */ /* 0x000fe200078e025a */
[----:B------:R-:W-:Y:S01]  /*5710*/  SEL R0, RZ, 0x1, P0 ;  /* 0x00000001ff007807 */ /* 0x000fe20000000000 */
[----:B------:R-:W-:Y:S01]  /*5720*/  IMAD.IADD R14, R11, 0x1, R91 ;  /* 0x000000010b0e7824 */ /* 0x000fe200078e025b */
[----:B------:R-:W-:Y:S02]  /*5730*/  SEL R28, R28, RZ, P0 ;  /* 0x000000ff1c1c7207 */ /* 0x000fe40000000000 */
[----:B------:R-:W-:Y:S01]  /*5740*/  IMAD.U32 R8, RZ, RZ, UR9 ;  /* 0x00000009ff087e24 */ /* 0x000fe2000f8e00ff */
[----:B------:R-:W-:Y:S01]  /*5750*/  UIADD3 UR9, UPT, UPT, UR13, 0x140, URZ ;  /* 0x000001400d097890 */ /* 0x000fe2000fffe0ff */
[----:B------:R-:W-:Y:S03]  /*5760*/  LOP3.LUT R27, R27, R0, RZ, 0x3c, !PT ;  /* 0x000000001b1b7212 */ /* 0x000fe600078e3cff */
[----:B------:R-:W-:Y:S02]  /*5770*/  @!P4 R2UR UR16, R8 ;  /* 0x000000000810c2ca */ /* 0x000fe400000e0000 */
[----:B------:R-:W-:Y:S01]  /*5780*/  IMAD.U32 R9, RZ, RZ, UR8 ;  /* 0x00000008ff097e24 */ /* 0x000fe2000f8e00ff */
[----:B------:R-:W-:Y:S01]  /*5790*/  @!UP1 UIADD3 UR8, UPT, UPT, UR15, 0x400, URZ ;  /* 0x000004000f089890 */ /* 0x000fe2000fffe0ff */
[----:B------:R-:W-:Y:S01]  /*57a0*/  VOTEU.ALL UP1, P4 ;  /* 0x0000000000ff7886 */ /* 0x000fe20002020000 */
[----:B------:R-:W-:Y:S02]  /*57b0*/  UPRMT UR15, UR37, 0x654, UR9 ;  /* 0x00000654250f7896 */ /* 0x000fe40008000009 */
[----:B------:R-:W-:Y:S11]  /*57c0*/  @!P4 R2UR UR17, R9 ;  /* 0x000000000911c2ca */ /* 0x000ff600000e0000 */
[----:B------:R-:W-:Y:S02]  /*57d0*/  @!UPT UIADD3 URZ, UPT, UPT, URZ, URZ, URZ ;  /* 0x000000fffffff290 */ /* 0x000fe4000fffe0ff */
[----:B------:R2:W-:Y:S01]  /*57e0*/  @!UP1 UTMALDG.3D [UR8], [UR16], desc[UR18] ;  /* 0x00001208100095b4 */ /* 0x0005e20008011000 */
[----:B------:R2:W-:Y:S01]  /*57f0*/  @!P4 SYNCS.ARRIVE.TRANS64.RED.A0TR RZ, [UR13+0x140], R25 ;  /* 0x00014019ffffc9a7 */ /* 0x0005e2000830040d */
[----:B------:R-:W-:Y:S04]  /*5800*/  UIADD3 UR13, UPT, UPT, UR14, 0x1, URZ ;  /* 0x000000010e0d7890 */ /* 0x000fe8000fffe0ff */
[----:B------:R-:W-:Y:S04]  /*5810*/  UISETP.NE.AND UP1, UPT, UR13, 0x3, UPT ;  /* 0x000000030d00788c */ /* 0x000fe8000bf25270 */
[----:B------:R-:W-:Y:S02]  /*5820*/  USEL UR14, URZ, 0x1, UP1 ;  /* 0x00000001ff0e7887 */ /* 0x000fe40008800000 */
[----:B------:R-:W-:Y:S02]  /*5830*/  USEL UR13, UR13, URZ, UP1 ;  /* 0x000000ff0d0d7287 */ /* 0x000fe40008800000 */
[----:B------:R-:W-:Y:S02]  /*5840*/  UPLOP3.LUT UP1, UPT, UPT, UPT, UPT, 0x80, 0x8 ;  /* 0x000000000008789c */ /* 0x000fe40003f2f070 */
[----:B------:R-:W-:Y:S01]  /*5850*/  LOP3.LUT R29, R29, UR14, RZ, 0x3c, !PT ;  /* 0x0000000e1d1d7c12 */ /* 0x000fe2000f8e3cff */
[----:B------:R-:W-:Y:S01]  /*5860*/  SYNCS.ARRIVE.TRANS64.RED.A1T0 RZ, [UR15], RZ ;  /* 0x000000ffffff79a7 */ /* 0x000fe2000810040f */
[----:B------:R-:W-:Y:S07]  /*5870*/  @P3 BRA `(.L_x_111) ;  /* 0xfffffff4001c3947 */ /* 0x000fee000383ffff */
[----:B------:R-:W-:Y:S01]  /*5880*/  UIADD3 UR6, UPT, UPT, UR6, 0x158, URZ ;  /* 0x0000015806067890 */ /* 0x000fe2000fffe0ff */
[----:B------:R-:W-:-:S03]  /*5890*/  SHF.L.U32 R2, R29, 0x1f, RZ ;  /* 0x0000001f1d027819 */ /* 0x000fc600000006ff */
[----:B------:R-:W-:-:S09]  /*58a0*/  ULEA UR4, UR13, UR6, 0x3 ;  /* 0x000000060d047291 */ /* 0x000fd2000f8e18ff */
[----:B------:R-:W1:Y:S02]  /*58b0*/  SYNCS.PHASECHK.TRANS64.TRYWAIT P0, [UR4], R2 ;  /* 0x00000002ff0075a7 */ /* 0x000e640008001104 */
[----:B-1----:R-:W-:Y:S05]  /*58c0*/  @!P0 BRA `(.L_x_112) ;  /* 0x0000003c00308947 */ /* 0x002fea0003800000 */
.L_x_219:
        /* <DEDUP_REMOVED lines=9> */
.L_x_221:
[----:B------:R-:W-:-:S04]  /*5960*/  UIADD3 UR5, UPT, UPT, UR5, 0x1, URZ ;  /* 0x0000000105057890 */ /* 0x000fc8000fffe0ff */
[----:B------:R-:W-:-:S04]  /*5970*/  UISETP.NE.AND UP0, UPT, UR5, 0x3, UPT ;  /* 0x000000030500788c */ /* 0x000fc8000bf05270 */
[----:B------:R-:W-:Y:S02]  /*5980*/  USEL UR4, URZ, 0x1, UP0 ;  /* 0x00000001ff047887 */ /* 0x000fe40008000000 */
[----:B------:R-:W-:-:S04]  /*5990*/  USEL UR5, UR5, URZ, UP0 ;  /* 0x000000ff05057287 */ /* 0x000fc80008000000 */
[----:B------:R-:W-:Y:S01]  /*59a0*/  ULEA UR5, UR5, UR6, 0x3 ;  /* 0x0000000605057291 */ /* 0x000fe2000f8e18ff */
[----:B-1----:R-:W-:-:S04]  /*59b0*/  LOP3.LUT R2, R29, UR4, RZ, 0x3c, !PT ;  /* 0x000000041d027c12 */ /* 0x002fc8000f8e3cff */
[----:B------:R-:W-:Y:S01]  /*59c0*/  SHF.L.U32 R2, R2, 0x1f, RZ ;  /* 0x0000001f02027819 */ /* 0x000fe200000006ff */
[----:B------:R-:W-:-:S07]  /*59d0*/  IMAD.U32 R0, RZ, RZ, UR5 ;  /* 0x00000005ff007e24 */ /* 0x000fce000f8e00ff */
.L_x_114:
[----:B-1----:R1:W4:Y:S02]  /*59e0*/  SYNCS.PHASECHK.TRANS64.TRYWAIT P0, [R0+URZ], R2 ;  /* 0x00000002000075a7 */ /* 0x00232400080011ff */
[----:B----4-:R-:W-:Y:S05]  /*59f0*/  @!P0 NANOSLEEP.SYNCS 0x989680 ;  /* 0x009896800000895d */ /* 0x010fea0003900000 */
[----:B------:R-:W4:Y:S02]  /*5a00*/  @!P0 SYNCS.PHASECHK.TRANS64 P0, [R0+URZ], R2 ;  /* 0x00000002000085a7 */ /* 0x000f2400080010ff */
[----:B--2-4-:R-:W-:Y:S05]  /*5a10*/  @P0 EXIT ;  /* 0x000000000000094d */ /* 0x014fea0003800000 */
[----:B------:R-:W-:Y:S05]  /*5a20*/  BRA `(.L_x_114) ;  /* 0xfffffffc00ec7947 */ /* 0x000fea000383ffff */
.L_x_102:
[----:B------:R-:W-:-:S06]  /*5a30*/  UISETP.GE.AND UP1, UPT, UR10, 0x4, UPT ;  /* 0x000000040a00788c */ /* 0x000fcc000bf26270 */
[----:B------:R-:W-:-:S13]  /*5a40*/  PLOP3.LUT P0, PT, PT, PT, UP1, 0x80, 0x8 ;  /* 0x000000000008781c */ /* 0x000fda0003f0f018 */
[----:B------:R-:W-:Y:S05]  /*5a50*/  @!P0 EXIT ;  /* 0x000000000000894d */ /* 0x000fea0003800000 */
[----:B------:R-:W-:Y:S01]  /*5a60*/  BAR.SYNC.DEFER_BLOCKING 0x6, 0xa0 ;  /* 0x0182800000007b1d */ /* 0x000fe20000010000 */
[C---:B------:R-:W-:Y:S01]  /*5a70*/  IMAD.SHL.U32 R2, R97.reuse, 0x20, RZ ;  /* 0x0000002061027824 */ /* 0x040fe200078e00ff */
[C---:B------:R-:W-:Y:S01]  /*5a80*/  LOP3.LUT R98, R97.reuse, 0x2, RZ, 0xc0, !PT ;  /* 0x0000000261627812 */ /* 0x040fe200078ec0ff */
[C---:B------:R-:W-:Y:S01]  /*5a90*/  IMAD.SHL.U32 R103, R97.reuse, 0x4, RZ ;  /* 0x0000000461677824 */ /* 0x040fe200078e00ff */
[C---:B------:R-:W-:Y:S01]  /*5aa0*/  LOP3.LUT R104, R97.reuse, 0x60, RZ, 0xc0, !PT ;  /* 0x0000006061687812 */ /* 0x040fe200078ec0ff */
[C---:B------:R-:W-:Y:S01]  /*5ab0*/  IMAD.U32 R46, R97.reuse, 0x10000, RZ ;  /* 0x00010000612e7824 */ /* 0x040fe200078e00ff */
[----:B------:R-:W-:Y:S02]  /*5ac0*/  UMOV UR48, 0x400 ;  /* 0x0000040000307882 */ /* 0x000fe40000000000 */
[----:B------:R-:W1:Y:S01]  /*5ad0*/  LDC R95, c[0x0][0x370] ;  /* 0x0000dc00ff5f7b82 */ /* 0x000e620000000800 */
[----:B------:R-:W-:Y:S01]  /*5ae0*/  ULEA UR48, UR37, UR48, 0x18 ;  /* 0x0000003025307291 */ /* 0x000fe2000f8ec0ff */
[----:B------:R-:W-:Y:S01]  /*5af0*/  LOP3.LUT R3, R2, 0xc0, RZ, 0xc0, !PT ;  /* 0x000000c002037812 */ /* 0x000fe200078ec0ff */
[----:B------:R-:W-:Y:S01]  /*5b00*/  IMAD.MOV.U32 R45, RZ, RZ, RZ ;  /* 0x000000ffff2d7224 */ /* 0x000fe200078e00ff */
[----:B------:R-:W-:Y:S01]  /*5b10*/  LOP3.LUT R97, R97, 0x4, RZ, 0xc0, !PT ;  /* 0x0000000461617812 */ /* 0x000fe200078ec0ff */
[----:B------:R-:W-:Y:S01]  /*5b20*/  UIADD3 UR52, UPT, UPT, UR48, 0x400, URZ ;  /* 0x0000040030347890 */ /* 0x000fe2000fffe0ff */
[----:B------:R-:W-:-:S02]  /*5b30*/  LOP3.LUT R103, R3, 0x18, R103, 0xf8, !PT ;  /* 0x0000001803677812 */ /* 0x000fc400078ef867 */
[----:B------:R-:W-:Y:S01]  /*5b40*/  CS2R R100, SRZ ;  /* 0x0000000000647805 */ /* 0x000fe2000001ff00 */
[----:B------:R-:W2:Y:S01]  /*5b50*/  LDC R42, c[0x0][0xb0c] ;  /* 0x0002c300ff2a7b82 */ /* 0x000ea20000000800 */
[----:B------:R-:W-:Y:S01]  /*5b60*/  LOP3.LUT R46, R46, 0x600000, RZ, 0xc0, !PT ;  /* 0x006000002e2e7812 */ /* 0x000fe200078ec0ff */
[----:B------:R-:W-:Y:S01]  /*5b70*/  IMAD.MOV.U32 R108, RZ, RZ, RZ ;  /* 0x000000ffff6c7224 */ /* 0x000fe200078e00ff */
[----:B------:R-:W-:Y:S01]  /*5b80*/  IADD3 R102, PT, PT, -R97, 0x2, RZ ;  /* 0x0000000261667810 */ /* 0x000fe20007ffe1ff */
[----:B------:R-:W-:Y:S01]  /*5b90*/  IMAD.MOV R98, RZ, RZ, -R98 ;  /* 0x000000ffff627224 */ /* 0x000fe200078e0a62 */
[----:B------:R-:W-:Y:S01]  /*5ba0*/  LOP3.LUT R103, R103, 0xf20, R2, 0xf8, !PT ;  /* 0x00000f2067677812 */ /* 0x000fe200078ef802 */
[----:B------:R-:W-:Y:S01]  /*5bb0*/  IMAD.MOV R97, RZ, RZ, -R97 ;  /* 0x000000ffff617224 */ /* 0x000fe200078e0a61 */
[----:B------:R-:W3:Y:S01]  /*5bc0*/  LDCU.64 UR54, c[0x0][0x348] ;  /* 0x00006900ff3677ac */ /* 0x000ee20008000a00 */
[----:B------:R-:W4:Y:S01]  /*5bd0*/  LDC R93, c[0x0][0xb20] ;  /* 0x0002c800ff5d7b82 */ /* 0x000f220000000800 */
[----:B------:R-:W3:Y:S01]  /*5be0*/  LDS R0, [UR48+0x230] ;  /* 0x00023030ff007984 */ /* 0x000ee20008000800 */
[----:B------:R-:W-:Y:S01]  /*5bf0*/  IMAD.SHL.U32 R102, R102, 0x10, RZ ;  /* 0x0000001066667824 */ /* 0x000fe200078e00ff */
[----:B------:R-:W-:Y:S01]  /*5c00*/  LEA R103, R103, UR52, 0x1 ;  /* 0x0000003467677c11 */ /* 0x000fe2000f8e08ff */
[----:B------:R-:W-:Y:S01]  /*5c10*/  UMOV UR51, 0x1 ;  /* 0x0000000100337882 */ /* 0x000fe20000000000 */
[----:B------:R-:W-:Y:S01]  /*5c20*/  UMOV UR56, URZ ;  /* 0x000000ff00387c82 */ /* 0x000fe20008000000 */
[----:B------:R-:W1:Y:S02]  /*5c30*/  LDCU.64 UR38, c[0x0][0x888] ;  /* 0x00011100ff2677ac */ /* 0x000e640008000a00 */
[----:B------:R-:W1:Y:S01]  /*5c40*/  LDC R41, c[0x0][0xb30] ;  /* 0x0002cc00ff297b82 */ /* 0x000e620000000800 */
[----:B------:R-:W1:Y:S01]  /*5c50*/  LDCU.64 UR44, c[0x0][0x890] ;  /* 0x00011200ff2c77ac */ /* 0x000e620008000a00 */
[----:B------:R-:W-:Y:S01]  /*5c60*/  UMOV UR50, URZ ;  /* 0x000000ff00327c82 */ /* 0x000fe20008000000 */
[----:B------:R-:W-:-:S05]  /*5c70*/  UMOV UR49, URZ ;  /* 0x000000ff00317c82 */ /* 0x000fca0008000000 */
[----:B------:R-:W1:Y:S08]  /*5c80*/  LDC.64 R88, c[0x0][0xb10] ;  /* 0x0002c400ff587b82 */ /* 0x000e700000000a00 */
[----:B------:R-:W1:Y:S08]  /*5c90*/  LDC.64 R38, c[0x0][0xb18] ;  /* 0x0002c600ff267b82 */ /* 0x000e700000000a00 */
[----:B------:R-:W1:Y:S08]  /*5ca0*/  LDC.64 R36, c[0x0][0xb28] ;  /* 0x0002ca00ff247b82 */ /* 0x000e700000000a00 */
[----:B------:R-:W1:Y:S01]  /*5cb0*/  LDC.64 R86, c[0x0][0x8b0] ;  /* 0x00022c00ff567b82 */ /* 0x000e620000000a00 */
[----:B---3--:R-:W-:-:S07]  /*5cc0*/  IMAD.IADD R46, R0, 0x1, R46 ;  /* 0x00000001002e7824 */ /* 0x008fce00078e022e */
[----:B------:R-:W3:Y:S08]  /*5cd0*/  LDC.64 R84, c[0x0][0x8a8] ;  /* 0x00022a00ff547b82 */ /* 0x000ef00000000a00 */
[----:B--2-4-:R-:W1:Y:S02]  /*5ce0*/  LDC R94, c[0x0][0x374] ;  /* 0x0000dd00ff5e7b82 */ /* 0x014e640000000800 */
.L_x_145:
[----:B------:R-:W-:Y:S02]  /*5cf0*/  LEA R0, R108, UR48, 0x3 ;  /* 0x000000306c007c11 */ /* 0x000fe4000f8e18ff */
[----:B------:R-:W-:Y:S02]  /*5d00*/  SHF.L.U32 R2, R100, 0x1f, RZ ;  /* 0x0000001f64027819 */ /* 0x000fe400000006ff */
[----:B------:R-:W-:Y:S02]  /*5d10*/  LEA R16, R108, UR48, 0x4 ;  /* 0x000000306c107c11 */ /* 0x000fe4000f8e20ff */
[----:B------:R-:W2:Y:S02]  /*5d20*/  SYNCS.PHASECHK.TRANS64.TRYWAIT P0, [R0+URZ+0x180], R2 ;  /* 0x00018002000075a7 */ /* 0x000ea400080011ff */
[----:B--2---:R-:W-:Y:S05]  /*5d30*/  @!P0 BRA `(.L_x_115) ;  /* 0x0000003800448947 */ /* 0x004fea0003800000 */
.L_x_222:
[----:B------:R-:W4:Y:S01]  /*5d40*/  LDC.64 R10, c[0x0][0xb10] ;  /* 0x0002c400ff0a7b82 */ /* 0x000f220000000a00 */
[----:B------:R-:W3:Y:S01]  /*5d50*/  LDS.128 R16, [R16+0x210] ;  /* 0x0002100010107984 */ /* 0x000ee20000000c00 */
[----:B-1----:R-:W-:Y:S01]  /*5d60*/  ISETP.NE.AND P1, PT, R41, 0x1, PT ;  /* 0x000000012900780c */ /* 0x002fe20003f25270 */
[----:B--2---:R-:W-:Y:S01]  /*5d70*/  VIADD R0, R0, 0x190 ;  /* 0x0000019000007836 */ /* 0x004fe20000000000 */
[----:B------:R-:W-:Y:S04]  /*5d80*/  ISETP.GE.AND P0, PT, R40, 0x1, PT ;  /* 0x000000012800780c */ /* 0x000fe80003f06270 */
[----:B------:R-:W1:Y:S01]  /*5d90*/  LDC.64 R8, c[0x0][0xb18] ;  /* 0x0002c600ff087b82 */ /* 0x000e620000000a00 */
[----:B------:R-:W-:Y:S01]  /*5da0*/  PRMT R0, RZ, 0x654, R0 ;  /* 0x00000654ff007816 */ /* 0x000fe20000000000 */
[----:B------:R-:W-:Y:S01]  /*5db0*/  @!PT LDS RZ, [RZ] ;  /* 0x00000000fffff984 */ /* 0x000fe20000000800 */
[----:B------:R-:W-:Y:S01]  /*5dc0*/  @!PT LDS RZ, [RZ] ;  /* 0x00000000fffff984 */ /* 0x000fe20000000800 */
[----:B------:R-:W-:Y:S01]  /*5dd0*/  @!PT LDS RZ, [RZ] ;  /* 0x00000000fffff984 */ /* 0x000fe20000000800 */
[----:B------:R-:W-:Y:S01]  /*5de0*/  @!PT LDS RZ, [RZ] ;  /* 0x00000000fffff984 */ /* 0x000fe20000000800 */
[----:B------:R2:W-:Y:S06]  /*5df0*/  MEMBAR.ALL.CTA ;  /* 0x0000000000007992 */ /* 0x0005ec0000008000 */
[----:B--2---:R-:W2:Y:S01]  /*5e00*/  FENCE.VIEW.ASYNC.S ;  /* 0x00000000000073c6 */ /* 0x004ea20000000000 */
[----:B------:R-:W1:Y:S08]  /*5e10*/  @!P1 LDC R12, c[0x0][0xb20] ;  /* 0x0002c800ff0c9b82 */ /* 0x000e700000000800 */
[----:B------:R-:W1:Y:S01]  /*5e20*/  @!P1 LDC R7, c[0x0][0xb0c] ;  /* 0x0002c300ff079b82 */ /* 0x000e620000000800 */
[----:B--2---:R2:W-:Y:S01]  /*5e30*/  SYNCS.ARRIVE.TRANS64.RED.A1T0 RZ, [R0+URZ], RZ ;  /* 0x000000ff00ff79a7 */ /* 0x0045e200081004ff */
[----:B---3--:R-:W-:Y:S04]  /*5e40*/  LOP3.LUT P4, RZ, R18, 0x1, RZ, 0xc0, !PT ;  /* 0x0000000112ff7812 */ /* 0x008fe8000788c0ff */
[----:B------:R-:W-:Y:S09]  /*5e50*/  P2R R105, PR, RZ, 0x10 ;  /* 0x00000010ff697803 */ /* 0x000ff20000000000 */
[----:B------:R-:W-:Y:S02]  /*5e60*/  @P4 MOV R44, R16 ;  /* 0x00000010002c4202 */ /* 0x000fe40000000f00 */
[----:B------:R-:W-:Y:S01]  /*5e70*/  @P4 LOP3.LUT R43, R17, 0xffff, RZ, 0xc0, !PT ;  /* 0x0000ffff112b4812 */ /* 0x000fe200078ec0ff */
[----:B--2-4-:R-:W-:Y:S06]  /*5e80*/  @!P0 BRA `(.L_x_116) ;  /* 0x0000000000a48947 */ /* 0x014fec0003800000 */
[----:B------:R-:W-:Y:S01]  /*5e90*/  IMAD.HI.U32 R0, R94, R39, RZ ;  /* 0x000000275e007227 */ /* 0x000fe200078e00ff */
[----:B------:R-:W-:Y:S02]  /*5ea0*/  ISETP.NE.AND P0, PT, R38, 0x1, PT ;  /* 0x000000012600780c */ /* 0x000fe40003f05270 */
[----:B------:R-:W-:Y:S01]  /*5eb0*/  ISETP.NE.AND P2, PT, R40, 0x1, PT ;  /* 0x000000012800780c */ /* 0x000fe20003f45270 */
[----:B------:R-:W-:Y:S01]  /*5ec0*/  IMAD.HI.U32 R4, R95, R88, RZ ;  /* 0x000000585f047227 */ /* 0x000fe200078e00ff */
[----:B------:R-:W-:Y:S02]  /*5ed0*/  SHF.R.U32.HI R0, RZ, R93, R0 ;  /* 0x0000005dff007219 */ /* 0x000fe40000011600 */
[----:B------:R-:W-:Y:S01]  /*5ee0*/  ISETP.NE.AND P3, PT, R42, 0x1, PT ;  /* 0x000000012a00780c */ /* 0x000fe20003f65270 */
[----:B------:R-:W-:Y:S01]  /*5ef0*/  IMAD.HI.U32 R6, R43, R39, RZ ;  /* 0x000000272b067227 */ /* 0x000fe200078e00ff */
[-C--:B------:R-:W-:Y:S02]  /*5f00*/  SHF.R.U32.HI R4, RZ, R89.reuse, R4 ;  /* 0x00000059ff047219 */ /* 0x080fe40000011604 */
[----:B------:R-:W-:Y:S01]  /*5f10*/  SEL R0, R94, R0, !P0 ;  /* 0x000000005e007207 */ /* 0x000fe20004000000 */
[----:B------:R-:W-:Y:S01]  /*5f20*/  IMAD.HI.U32 R5, R44, R88, RZ ;  /* 0x000000582c057227 */ /* 0x000fe200078e00ff */
[----:B------:R-:W-:Y:S03]  /*5f30*/  SEL R4, R95, R4, !P3 ;  /* 0x000000045f047207 */ /* 0x000fe60005800000 */
[-C--:B------:R-:W-:Y:S01]  /*5f40*/  IMAD.HI.U32 R3, R0, R36.reuse, RZ ;  /* 0x0000002400037227 */ /* 0x080fe200078e00ff */
[----:B------:R-:W-:Y:S03]  /*5f50*/  SHF.R.U32.HI R5, RZ, R89, R5 ;  /* 0x00000059ff057219 */ /* 0x000fe60000011605 */
[----:B------:R-:W-:Y:S01]  /*5f60*/  IMAD.HI.U32 R2, R4, R36, RZ ;  /* 0x0000002404027227 */ /* 0x000fe200078e00ff */
[----:B------:R-:W-:Y:S02]  /*5f70*/  @P2 SHF.R.U32.HI R0, RZ, R37, R3 ;  /* 0x00000025ff002219 */ /* 0x000fe40000011603 */
[----:B------:R-:W-:Y:S02]  /*5f80*/  SHF.R.U32.HI R3, RZ, R93, R6 ;  /* 0x0000005dff037219 */ /* 0x000fe40000011606 */
[----:B------:R-:W-:Y:S01]  /*5f90*/  @P2 SHF.R.U32.HI R4, RZ, R37, R2 ;  /* 0x00000025ff042219 */ /* 0x000fe20000011602 */
[----:B------:R-:W-:Y:S01]  /*5fa0*/  IMAD R0, R40, R0, RZ ;  /* 0x0000000028007224 */ /* 0x000fe200078e02ff */
[----:B------:R-:W-:Y:S02]  /*5fb0*/  SEL R3, R43, R3, !P0 ;  /* 0x000000032b037207 */ /* 0x000fe40004000000 */
[----:B------:R-:W-:Y:S01]  /*5fc0*/  SEL R2, R44, R5, !P3 ;  /* 0x000000052c027207 */ /* 0x000fe20005800000 */
[----:B------:R-:W-:Y:S01]  /*5fd0*/  IMAD R5, R40, R4, RZ ;  /* 0x0000000428057224 */ /* 0x000fe200078e02ff */
[C---:B------:R-:W-:Y:S01]  /*5fe0*/  ISETP.GE.AND P0, PT, R3.reuse, R0, PT ;  /* 0x000000000300720c */ /* 0x040fe20003f06270 */
[C---:B------:R-:W-:Y:S03]  /*5ff0*/  IMAD.HI.U32 R0, R3.reuse, R36, RZ ;  /* 0x0000002403007227 */ /* 0x040fe600078e00ff */
[C---:B------:R-:W-:Y:S02]  /*6000*/  ISETP.GE.OR P0, PT, R2.reuse, R5, P0 ;  /* 0x000000050200720c */ /* 0x040fe40000706670 */
[----:B------:R-:W-:Y:S04]  /*6010*/  SHF.R.U32.HI R0, RZ, R37, R0 ;  /* 0x00000025ff007219 */ /* 0x000fe80000011600 */
[C---:B------:R-:W-:Y:S05]  /*6020*/  SEL R6, R3.reuse, R0, !P2 ;  /* 0x0000000003067207 */ /* 0x040fea0005000000 */
        /* <DEDUP_REMOVED lines=14> */
[----:B------:R-:W-:Y:S07]  /*6110*/  IMAD R43, R3, R38, R43 ;  /* 0x00000026032b7224 */ /* 0x000fee00078e022b */
.L_x_116:
[----:B-1----:R-:W-:Y:S01]  /*6120*/  @!P1 ISETP.NE.AND P0, PT, R8, 0x1, PT ;  /* 0x000000010800980c */ /* 0x002fe20003f05270 */
[----:B------:R-:W-:Y:S01]  /*6130*/  @!P1 IMAD.HI.U32 R0, R44, R10, RZ ;  /* 0x0000000a2c009227 */ /* 0x000fe200078e00ff */
[----:B------:R-:W-:Y:S01]  /*6140*/  @!P1 ISETP.NE.AND P2, PT, R7, 0x1, PT ;  /* 0x000000010700980c */ /* 0x000fe20003f45270 */
[----:B------:R-:W-:Y:S01]  /*6150*/  ULOP3.LUT UP0, URZ, UR52, 0x1b0, URZ, 0xc0, !UPT ;  /* 0x000001b034ff7892 */ /* 0x000fe2000f80c0ff */
[----:B------:R-:W-:Y:S01]  /*6160*/  R2UR UR42, R14 ;  /* 0x000000000e2a72ca */ /* 0x000fe200000e0000 */
[----:B------:R-:W-:Y:S01]  /*6170*/  @!P1 IMAD.HI.U32 R2, R43, R9, RZ ;  /* 0x000000092b029227 */ /* 0x000fe200078e00ff */
[----:B------:R-:W-:Y:S02]  /*6180*/  @!P1 SHF.R.U32.HI R0, RZ, R11, R0 ;  /* 0x0000000bff009219 */ /* 0x000fe40000011600 */
[----:B------:R-:W-:Y:S01]  /*6190*/  R2UR UR41, R15 ;  /* 0x000000000f2972ca */ /* 0x000fe200000e0000 */
[----:B------:R-:W-:Y:S01]  /*61a0*/  VIADD R108, R108, 0x1 ;  /* 0x000000016c6c7836 */ /* 0x000fe20000000000 */
[----:B------:R-:W-:Y:S02]  /*61b0*/  @!P1 SHF.R.U32.HI R2, RZ, R12, R2 ;  /* 0x0000000cff029219 */ /* 0x000fe40000011602 */
[----:B------:R-:W-:Y:S02]  /*61c0*/  @!P1 SEL R3, R44, R0, !P2 ;  /* 0x000000002c039207 */ /* 0x000fe40005000000 */
[----:B------:R-:W-:Y:S02]  /*61d0*/  @!P1 SEL R2, R43, R2, !P0 ;  /* 0x000000022b029207 */ /* 0x000fe40004000000 */
[----:B------:R-:W-:Y:S01]  /*61e0*/  @P4 SHF.R.U32.HI R99, RZ, 0x10, R17 ;  /* 0x00000010ff634819 */ /* 0x000fe20000011611 */
[----:B------:R-:W-:Y:S02]  /*61f0*/  USHF.L.U32 UR42, UR42, 0x7, URZ ;  /* 0x000000072a2a7899 */ /* 0x000fe400080006ff */
[----:B------:R-:W-:Y:S02]  /*6200*/  @!P1 IMAD.IADD R0, R2, 0x1, -R3 ;  /* 0x0000000102009824 */ /* 0x000fe400078e0a03 */
[----:B------:R-:W-:Y:S01]  /*6210*/  @!P1 IMAD.IADD R2, R3, 0x1, -R2 ;  /* 0x0000000103029824 */ /* 0x000fe200078e0a02 */
[----:B------:R-:W-:Y:S01]  /*6220*/  USHF.L.U32 UR41, UR41, 0x6, URZ ;  /* 0x0000000629297899 */ /* 0x000fe200080006ff */
[----:B------:R-:W-:Y:S02]  /*6230*/  @!P1 IMAD R44, R0, R7, R44 ;  /* 0x00000007002c9224 */ /* 0x000fe400078e022c */
[----:B------:R-:W-:Y:S01]  /*6240*/  @!P1 IMAD R43, R2, R8, R43 ;  /* 0x00000008022b9224 */ /* 0x000fe200078e022b */
[----:B------:R-:W-:Y:S08]  /*6250*/  BRA.U !UP0, `(.L_x_117) ;  /* 0x00000001087c7547 */ /* 0x000ff0000b800000 */
[----:B------:R-:W1:Y:S01]  /*6260*/  LDCU.64 UR8, c[0x4][0x80] ;  /* 0x01001000ff0877ac */ /* 0x000e620008000a00 */
[----:B------:R-:W-:Y:S01]  /*6270*/  MOV R2, 0x0 ;  /* 0x0000000000027802 */ /* 0x000fe20000000f00 */
[----:B------:R-:W-:Y:S02]  /*6280*/  HFMA2 R12, -RZ, RZ, 0, 5.9604644775390625e-08 ;  /* 0x00000001ff0c7431 */ /* 0x000fe400000001ff */
[----:B------:R-:W-:Y:S01]  /*6290*/  IMAD.MOV.U32 R8, RZ, RZ, 0x70 ;  /* 0x00000070ff087424 */ /* 0x000fe200078e00ff */
[----:B------:R2:W3:Y:S01]  /*62a0*/  LDC.64 R14, c[0x4][R2] ;  /* 0x01000000020e7b82 */ /* 0x0004e20000000a00 */
[----:B------:R-:W4:Y:S01]  /*62b0*/  LDCU.64 UR6, c[0x4][0x88] ;  /* 0x01001100ff0677ac */ /* 0x000f220008000a00 */
[----:B------:R-:W-:Y:S01]  /*62c0*/  IMAD.MOV.U32 R13, RZ, RZ, RZ ;  /* 0x000000ffff0d7224 */ /* 0x000fe200078e00ff */
[----:B------:R-:W2:Y:S01]  /*62d0*/  LDCU.64 UR4, c[0x4][0x8] ;  /* 0x01000100ff0477ac */ /* 0x000ea20008000a00 */
[----:B-1----:R-:W-:Y:S01]  /*62e0*/  MOV R5, UR9 ;  /* 0x0000000900057c02 */ /* 0x002fe20008000f00 */
[----:B------:R-:W-:Y:S01]  /*62f0*/  IMAD.U32 R4, RZ, RZ, UR8 ;  /* 0x00000008ff047e24 */ /* 0x000fe2000f8e00ff */
[----:B----4-:R-:W-:Y:S01]  /*6300*/  MOV R7, UR7 ;  /* 0x0000000700077c02 */ /* 0x010fe20008000f00 */
[----:B------:R-:W-:Y:S01]  /*6310*/  IMAD.U32 R6, RZ, RZ, UR6 ;  /* 0x00000006ff067e24 */ /* 0x000fe2000f8e00ff */
[----:B--2---:R-:W-:Y:S01]  /*6320*/  MOV R11, UR5 ;  /* 0x00000005000b7c02 */ /* 0x004fe20008000f00 */
[----:B------:R-:W-:Y:S02]  /*6330*/  IMAD.U32 R10, RZ, RZ, UR4 ;  /* 0x00000004ff0a7e24 */ /* 0x000fe4000f8e00ff */
[----:B------:R-:W-:Y:S07]  /*6340*/  LEPC R20, `(.L_x_118) ;  /* 0x000000001014794e */ /* 0x000fee0000000000 */
[----:B---3-5:R-:W-:Y:S05]  /*6350*/  CALL.ABS.NOINC R14 ;  /* 0x000000000e007343 */ /* 0x028fea0003c00000 */
.L_x_118:
[----:B------:R-:W1:Y:S01]  /*6360*/  LDCU.64 UR8, c[0x4][0x80] ;  /* 0x01001000ff0877ac */ /* 0x000e620008000a00 */
[----:B------:R-:W2:Y:S01]  /*6370*/  LDC.64 R2, c[0x4][R2] ;  /* 0x0100000002027b82 */ /* 0x000ea20000000a00 */
[----:B------:R-:W-:Y:S02]  /*6380*/  HFMA2 R12, -RZ, RZ, 0, 5.9604644775390625e-08 ;  /* 0x00000001ff0c7431 */ /* 0x000fe400000001ff */
[----:B------:R-:W-:Y:S02]  /*6390*/  IMAD.MOV.U32 R8, RZ, RZ, 0x70 ;  /* 0x00000070ff087424 */ /* 0x000fe400078e00ff */
[----:B------:R-:W-:Y:S01]  /*63a0*/  IMAD.MOV.U32 R13, RZ, RZ, RZ ;  /* 0x000000ffff0d7224 */ /* 0x000fe200078e00ff */
[----:B------:R-:W3:Y:S01]  /*63b0*/  LDCU.64 UR6, c[0x4][0x88] ;  /* 0x01001100ff0677ac */ /* 0x000ee20008000a00 */
[----:B------:R-:W4:Y:S01]  /*63c0*/  LDCU.64 UR4, c[0x4][0x8] ;  /* 0x01000100ff0477ac */ /* 0x000f220008000a00 */
[----:B-1----:R-:W-:Y:S02]  /*63d0*/  MOV R4, UR8 ;  /* 0x0000000800047c02 */ /* 0x002fe40008000f00 */
[----:B------:R-:W-:Y:S02]  /*63e0*/  MOV R5, UR9 ;  /* 0x0000000900057c02 */ /* 0x000fe40008000f00 */
[----:B---3--:R-:W-:Y:S01]  /*63f0*/  MOV R7, UR7 ;  /* 0x0000000700077c02 */ /* 0x008fe20008000f00 */
[----:B------:R-:W-:Y:S01]  /*6400*/  IMAD.U32 R6, RZ, RZ, UR6 ;  /* 0x00000006ff067e24 */ /* 0x000fe2000f8e00ff */
[----:B----4-:R-:W-:Y:S01]  /*6410*/  MOV R11, UR5 ;  /* 0x00000005000b7c02 */ /* 0x010fe20008000f00 */
[----:B------:R-:W-:Y:S02]  /*6420*/  IMAD.U32 R10, RZ, RZ, UR4 ;  /* 0x00000004ff0a7e24 */ /* 0x000fe4000f8e00ff */
[----:B------:R-:W-:Y:S07]  /*6430*/  LEPC R20, `(.L_x_117) ;  /* 0x000000001014794e */ /* 0x000fee0000000000 */
[----:B--2---:R-:W-:Y:S05]  /*6440*/  CALL.ABS.NOINC R2 ;  /* 0x0000000002007343 */ /* 0x004fea0003c00000 */
.L_x_117:
[----:B------:R-:W-:Y:S01]  /*6450*/  ISETP.NE.U32.AND P4, PT, R86, RZ, PT ;  /* 0x000000ff5600720c */ /* 0x000fe20003f85070 */
[----:B------:R-:W-:Y:S01]  /*6460*/  UISETP.NE.AND UP2, UPT, UR53, URZ, UPT ;  /* 0x000000ff3500728c */ /* 0x000fe2000bf45270 */
[----:B------:R-:W-:Y:S01]  /*6470*/  ISETP.NE.U32.AND P2, PT, RZ, UR38, PT ;  /* 0x00000026ff007c0c */ /* 0x000fe2000bf45070 */
[----:B------:R-:W-:Y:S01]  /*6480*/  UISETP.NE.U32.AND UP1, UPT, UR44, URZ, UPT ;  /* 0x000000ff2c00728c */ /* 0x000fe2000bf25070 */
[----:B------:R-:W-:Y:S01]  /*6490*/  ISETP.NE.AND.EX P4, PT, R87, RZ, PT, P4 ;  /* 0x000000ff5700720c */ /* 0x000fe20003f85340 */
[----:B------:R-:W-:Y:S01]  /*64a0*/  UPLOP3.LUT UP0, UPT, UPT, UPT, UPT, 0x40, 0x4 ;  /* 0x000000000004789c */ /* 0x000fe20003f0e870 */
[----:B------:R-:W-:Y:S01]  /*64b0*/  ISETP.NE.AND.EX P2, PT, RZ, UR39, PT, P2 ;  /* 0x00000027ff007c0c */ /* 0x000fe2000bf45320 */
[----:B------:R-:W-:Y:S01]  /*64c0*/  UISETP.NE.AND.EX UP1, UPT, UR45, URZ, UPT, UP1 ;  /* 0x000000ff2d00728c */ /* 0x000fe2000bf25310 */
[----:B------:R-:W-:Y:S04]  /*64d0*/  PLOP3.LUT P1, PT, PT, PT, UP2, 0x80, 0x8 ;  /* 0x000000000008781c */ /* 0x000fe80003f2f028 */
[----:B------:R-:W-:Y:S06]  /*64e0*/  @UP2 UPLOP3.LUT UP0, UPT, UPT, UPT, UP1, 0x80, 0x8 ;  /* 0x000000000008289c */ /* 0x000fec0003f0f010 */
[----:B------:R-:W-:Y:S01]  /*64f0*/  PLOP3.LUT P0, PT, PT, PT, UP0, 0x80, 0x8 ;  /* 0x000000000008781c */ /* 0x000fe20003f0f008 */
[----:B------:R-:W-:Y:S01]  /*6500*/  @!UPT UIADD3 URZ, UPT, UPT, URZ, URZ, URZ ;  /* 0x000000fffffff290 */ /* 0x000fe2000fffe0ff */
[----:B------:R-:W-:Y:S11]  /*6510*/  BRA.U !UP1, `(.L_x_119) ;  /* 0x0000000109387547 */ /* 0x000ff6000b800000 */
[----:B------:R-:W-:Y:S01]  /*6520*/  UISETP.NE.U32.AND UP0, UPT, UR38, URZ, UPT ;  /* 0x000000ff2600728c */ /* 0x000fe2000bf05070 */
[----:B------:R-:W-:Y:S02]  /*6530*/  HFMA2 R0, -RZ, RZ, 0, 5.9604644775390625e-08 ;  /* 0x00000001ff007431 */ /* 0x000fe400000001ff */
[----:B------:R-:W-:Y:S01]  /*6540*/  IMAD.MOV.U32 R92, RZ, RZ, 0x1 ;  /* 0x00000001ff5c7424 */ /* 0x000fe200078e00ff */
[----:B------:R-:W-:Y:S06]  /*6550*/  UISETP.NE.AND.EX UP0, UPT, UR39, URZ, UPT, UP0 ;  /* 0x000000ff2700728c */ /* 0x000fec000bf05300 */
[----:B------:R-:W-:Y:S05]  /*6560*/  PLOP3.LUT P3, PT, PT, PT, UP0, 0x80, 0x8 ;  /* 0x000000000008781c */ /* 0x000fea0003f6f008 */
[----:B------:R-:W1:Y:S01]  /*6570*/  @UP0 LDCU.64 UR6, c[0x0][0x888] ;  /* 0x00011100ff0607ac */ /* 0x000e620008000a00 */
[----:B------:R-:W-:Y:S07]  /*6580*/  @UP0 UIMAD UR4, UR36, UR44, URZ ;  /* 0x0000002c240402a4 */ /* 0x000fee000f8e02ff */
[----:B------:R-:W-:Y:S01]  /*6590*/  @!P3 PRMT R92, R0, 0x7610, R92 ;  /* 0x00007610005cb816 */ /* 0x000fe2000000005c */
[----:B-1----:R-:W-:Y:S03]  /*65a0*/  @UP0 UIMAD.WIDE UR6, UR4, 0x4, UR6 ;  /* 0x00000004040608a5 */ /* 0x002fe6000f8e0206 */
[----:B------:R-:W1:Y:S03]  /*65b0*/  @!UP0 LDCU UR4, c[0x0][0x880] ;  /* 0x00011000ff0487ac */ /* 0x000e660008000800 */
[----:B------:R-:W-:Y:S01]  /*65c0*/  IMAD.U32 R2, RZ, RZ, UR6 ;  /* 0x00000006ff027e24 */ /* 0x000fe2000f8e00ff */
[----:B------:R-:W-:Y:S05]  /*65d0*/  MOV R3, UR7 ;  /* 0x0000000700037c02 */ /* 0x000fea0008000f00 */
[----:B-----5:R2:W5:Y:S02]  /*65e0*/  @P3 LDG.E R49, desc[UR46][R2.64] ;  /* 0x0000002e02313981 */ /* 0x020564000c1e1900 */
[----:B-12---:R-:W-:Y:S02]  /*65f0*/  @!P3 IMAD.U32 R49, RZ, RZ, UR4 ;  /* 0x00000004ff31be24 */ /* 0x006fe4000f8e00ff */
.L_x_119:
[----:B------:R-:W-:Y:S05]  /*6600*/  @!P4 BRA `(.L_x_120) ;  /* 0x000000000020c947 */ /* 0x000fea0003800000 */
[----:B------:R-:W-:Y:S04]  /*6610*/  ISETP.NE.U32.AND P3, PT, R84, RZ, PT ;  /* 0x000000ff5400720c */ /* 0x000fe80003f65070 */
[----:B------:R-:W-:Y:S11]  /*6620*/  ISETP.NE.AND.EX P3, PT, R85, RZ, PT, P3 ;  /* 0x000000ff5500720c */ /* 0x000ff60003f65330 */
[----:B------:R-:W-:Y:S02]  /*6630*/  @!UPT UIADD3 URZ, UPT, UPT, URZ, URZ, URZ ;  /* 0x000000fffffff290 */ /* 0x000fe4000fffe0ff */
[----:B------:R-:W1:Y:S01]  /*6640*/  @P3 LDC.64 R2, c[0x0][0x8a8] ;  /* 0x00022a00ff023b82 */ /* 0x000e620000000a00 */
[----:B------:R-:W-:Y:S04]  /*6650*/  @P3 IMAD R0, R86, UR36, RZ ;  /* 0x0000002456003c24 */ /* 0x000fe8000f8e02ff */
[----:B-1----:R-:W-:Y:S05]  /*6660*/  @P3 IMAD.WIDE R2, R0, 0x4, R2 ;  /* 0x0000000400023825 */ /* 0x002fea00078e0202 */
[----:B-----5:R1:W5:Y:S02]  /*6670*/  @P3 LDG.E R47, desc[UR46][R2.64] ;  /* 0x0000002e022f3981 */ /* 0x020364000c1e1900 */
[----:B-1----:R-:W2:Y:S02]  /*6680*/  @!P3 LDC R47, c[0x0][0x8a0] ;  /* 0x00022800ff2fbb82 */ /* 0x002ea40000000800 */
.L_x_120:
[----:B-----5:R-:W-:Y:S01]  /*6690*/  FSETP.NEU.AND P3, PT, R49, RZ, PT ;  /* 0x000000ff3100720b */ /* 0x020fe20003f6d000 */
[----:B------:R-:W-:Y:S01]  /*66a0*/  ULOP3.LUT UR4, UR51, 0x1, URZ, 0x3c, !UPT ;  /* 0x0000000133047892 */ /* 0x000fe2000f8e3cff */
[----:B------:R-:W-:Y:S01]  /*66b0*/  SEL R4, RZ, 0xffffffff, P2 ;  /* 0xffffffffff047807 */ /* 0x000fe20001000000 */
[----:B------:R-:W-:Y:S01]  /*66c0*/  IMAD.U32 R68, RZ, RZ, UR56 ;  /* 0x00000038ff447e24 */ /* 0x000fe2000f8e00ff */
[----:B------:R-:W-:Y:S01]  /*66d0*/  @P1 LOP3.LUT P2, RZ, R92, 0xff, RZ, 0xc0, !PT ;  /* 0x000000ff5cff1812 */ /* 0x000fe2000784c0ff */
[----:B------:R-:W-:Y:S01]  /*66e0*/  IMAD.SHL.U32 R111, R98, 0x10, RZ ;  /* 0x00000010626f7824 */ /* 0x000fe200078e00ff */
[----:B------:R-:W-:Y:S01]  /*66f0*/  @P1 SEL R0, RZ, 0xffffffff, P3 ;  /* 0xffffffffff001807 */ /* 0x000fe20001800000 */
[----:B------:R-:W-:Y:S01]  /*6700*/  IMAD.U32 R71, RZ, RZ, UR4 ;  /* 0x00000004ff477e24 */ /* 0x000fe2000f8e00ff */
[----:B------:R-:W-:Y:S01]  /*6710*/  LEA R106, R45, UR48, 0x3 ;  /* 0x000000302d6a7c11 */ /* 0x000fe2000f8e18ff */
[----:B------:R-:W-:Y:S01]  /*6720*/  IMAD.SHL.U32 R68, R68, 0x2000, RZ ;  /* 0x0000200044447824 */ /* 0x000fe200078e00ff */
[----:B------:R-:W-:Y:S01]  /*6730*/  @P0 SEL R0, R4, R0, !P2 ;  /* 0x0000000004000207 */ /* 0x000fe20005000000 */
[----:B------:R-:W-:Y:S01]  /*6740*/  IMAD.SHL.U32 R110, R97, 0x10, RZ ;  /* 0x00000010616e7824 */ /* 0x000fe200078e00ff */
[----:B------:R-:W-:Y:S01]  /*6750*/  PLOP3.LUT P2, PT, PT, PT, UP1, 0x80, 0x8 ;  /* 0x000000000008781c */ /* 0x000fe20003f4f018 */
[----:B------:R-:W-:Y:S01]  /*6760*/  IMAD.IADD R63, R103, 0x1, R68 ;  /* 0x00000001673f7824 */ /* 0x000fe200078e0244 */
[----:B------:R-:W-:Y:S01]  /*6770*/  @P1 LOP3.LUT R0, R0, 0x1, RZ, 0xc0, !PT ;  /* 0x0000000100001812 */ /* 0x000fe200078ec0ff */
[----:B------:R-:W-:Y:S01]  /*6780*/  BSSY B1, `(.L_x_121) ;  /* 0x0000039000017945 */ /* 0x000fe20003800000 */
[----:B------:R-:W-:Y:S01]  /*6790*/  LOP3.LUT P4, R107, R92, 0xff, RZ, 0xc0, !PT ;  /* 0x000000ff5c6b7812 */ /* 0x000fe2000788c0ff */
[----:B------:R-:W-:Y:S01]  /*67a0*/  IMAD.IADD R62, R63, 0x1, R111 ;  /* 0x000000013f3e7824 */ /* 0x000fe200078e026f */
[----:B------:R-:W-:Y:S01]  /*67b0*/  ISETP.NE.U32.OR P5, PT, R0, 0x1, !P1 ;  /* 0x000000010000780c */ /* 0x000fe20004fa5470 */
[----:B------:R-:W-:Y:S01]  /*67c0*/  IMAD.U32 R0, RZ, RZ, UR56 ;  /* 0x00000038ff007e24 */ /* 0x000fe2000f8e00ff */
[----:B------:R-:W-:Y:S01]  /*67d0*/  SEL R3, RZ, 0xffffffff, P3 ;  /* 0xffffffffff037807 */ /* 0x000fe20001800000 */
[----:B------:R-:W-:Y:S01]  /*67e0*/  IMAD.MOV.U32 R70, RZ, RZ, 0x1 ;  /* 0x00000001ff467424 */ /* 0x000fe200078e00ff */
[----:B------:R-:W-:Y:S01]  /*67f0*/  P2R R109, PR, RZ, 0x20 ;  /* 0x00000020ff6d7803 */ /* 0x000fe20000000000 */
[----:B------:R-:W-:Y:S01]  /*6800*/  IMAD R48, R45, 0x40, R46 ;  /* 0x000000402d307824 */ /* 0x000fe200078e022e */
[----:B------:R-:W-:Y:S01]  /*6810*/  LEA R0, R0, UR48, 0x3 ;  /* 0x0000003000007c11 */ /* 0x000fe2000f8e18ff */
[----:B------:R-:W-:Y:S01]  /*6820*/  IMAD.U32 R69, RZ, RZ, UR56 ;  /* 0x00000038ff457e24 */ /* 0x000fe2000f8e00ff */
[----:B------:R-:W-:Y:S02]  /*6830*/  @P2 SEL R3, R4, R3, !P4 ;  /* 0x0000000304032207 */ /* 0x000fe40006000000 */
[----:B------:R-:W-:Y:S02]  /*6840*/  CS2R R82, SRZ ;  /* 0x0000000000527805 */ /* 0x000fe4000001ff00 */
[----:B------:R-:W-:Y:S02]  /*6850*/  CS2R R80, SRZ ;  /* 0x0000000000507805 */ /* 0x000fe4000001ff00 */
[----:B------:R-:W-:Y:S02]  /*6860*/  CS2R R74, SRZ ;  /* 0x00000000004a7805 */ /* 0x000fe4000001ff00 */
[----:B------:R-:W-:Y:S02]  /*6870*/  LOP3.LUT R3, R3, 0x1, RZ, 0xc0, !PT ;  /* 0x0000000103037812 */ /* 0x000fe400078ec0ff */
[----:B------:R-:W-:Y:S02]  /*6880*/  CS2R R72, SRZ ;  /* 0x0000000000487805 */ /* 0x000fe4000001ff00 */
[----:B------:R-:W-:Y:S02]  /*6890*/  @P5 SHF.L.U32 R2, R71, 0x1f, RZ ;  /* 0x0000001f47025819 */ /* 0x000fe400000006ff */
[----:B------:R-:W-:Y:S02]  /*68a0*/  CS2R R66, SRZ ;  /* 0x0000000000427805 */ /* 0x000fe4000001ff00 */
[----:B------:R-:W-:Y:S02]  /*68b0*/  ISETP.NE.U32.AND P2, PT, R3, 0x1, PT ;  /* 0x000000010300780c */ /* 0x000fe40003f45070 */
[----:B------:R-:W-:Y:S01]  /*68c0*/  CS2R R64, SRZ ;  /* 0x0000000000407805 */ /* 0x000fe2000001ff00 */
[----:B------:R1:W3:Y:S01]  /*68d0*/  @P5 SYNCS.PHASECHK.TRANS64.TRYWAIT P1, [R0+URZ+0x140], R2 ;  /* 0x00014002000055a7 */ /* 0x0002e200080211ff */
[----:B------:R-:W-:Y:S02]  /*68e0*/  CS2R R58, SRZ ;  /* 0x00000000003a7805 */ /* 0x000fe4000001ff00 */
[----:B------:R-:W-:Y:S02]  /*68f0*/  P2R R76, PR, RZ, 0x4 ;  /* 0x00000004ff4c7803 */ /* 0x000fe40000000000 */
[----:B------:R-:W-:Y:S01]  /*6900*/  CS2R R56, SRZ ;  /* 0x0000000000387805 */ /* 0x000fe2000001ff00 */
[----:B------:R-:W-:Y:S02]  /*6910*/  IMAD.IADD R61, R63, 0x1, R110 ;  /* 0x000000013f3d7824 */ /* 0x000fe400078e026e */
[----:B------:R-:W-:Y:S01]  /*6920*/  IMAD.IADD R60, R102, 0x1, R62 ;  /* 0x00000001663c7824 */ /* 0x000fe200078e023e */
[----:B-1----:R-:W-:Y:S04]  /*6930*/  SHF.L.U32 R2, R101, 0x1f, RZ ;  /* 0x0000001f65027819 */ /* 0x002fe800000006ff */
[----:B------:R1:W4:Y:S01]  /*6940*/  SYNCS.PHASECHK.TRANS64.TRYWAIT P0, [R106+URZ+0x1a0], R2 ;  /* 0x0001a0026a0075a7 */ /* 0x00032200080011ff */
[----:B---3--:R-:W-:Y:S01]  /*6950*/  @P5 SEL R70, RZ, 0x1, !P1 ;  /* 0x00000001ff465807 */ /* 0x008fe20004800000 */
[----:B-1----:R-:W-:Y:S06]  /*6960*/  @!P5 BRA `(.L_x_122) ;  /* 0x000000000068d947 */ /* 0x002fec0003800000 */
[----:B------:R-:W-:Y:S01]  /*6970*/  ISETP.NE.AND P1, PT, R70, RZ, PT ;  /* 0x000000ff4600720c */ /* 0x000fe20003f25270 */
[----:B------:R-:W-:Y:S01]  /*6980*/  BSSY B0, `(.L_x_123) ;  /* 0x000000d000007945 */ /* 0x000fe20003800000 */
[----:B------:R-:W-:Y:S02]  /*6990*/  CS2R R58, SRZ ;  /* 0x00000000003a7805 */ /* 0x000fe4000001ff00 */
[----:B------:R-:W-:Y:S02]  /*69a0*/  CS2R R56, SRZ ;  /* 0x0000000000387805 */ /* 0x000fe4000001ff00 */
[----:B------:R-:W-:Y:S02]  /*69b0*/  CS2R R66, SRZ ;  /* 0x0000000000427805 */ /* 0x000fe4000001ff00 */
[----:B------:R-:W-:Y:S02]  /*69c0*/  CS2R R64, SRZ ;  /* 0x0000000000407805 */ /* 0x000fe4000001ff00 */
[----:B------:R-:W-:Y:S02]  /*69d0*/  CS2R R74, SRZ ;  /* 0x00000000004a7805 */ /* 0x000fe4000001ff00 */
[----:B------:R-:W-:Y:S02]  /*69e0*/  CS2R R72, SRZ ;  /* 0x0000000000487805 */ /* 0x000fe4000001ff00 */
[----:B------:R-:W-:Y:S02]  /*69f0*/  CS2R R82, SRZ ;  /* 0x0000000000527805 */ /* 0x000fe4000001ff00 */
[----:B------:R-:W-:Y:S01]  /*6a00*/  CS2R R80, SRZ ;  /* 0x0000000000507805 */ /* 0x000fe2000001ff00 */
[----:B------:R-:W-:Y:S06]  /*6a10*/  @P1 BRA `(.L_x_124) ;  /* 0x00000000000c1947 */ /* 0x000fec0003800000 */
[----:B------:R-:W-:Y:S04]  /*6a20*/  SHF.L.U32 R3, R71, 0x1f, RZ ;  /* 0x0000001f47037819 */ /* 0x000fe800000006ff */
[----:B------:R-:W1:Y:S02]  /*6a30*/  SYNCS.PHASECHK.TRANS64.TRYWAIT P1, [R0+URZ+0x140], R3 ;  /* 0x00014003000075a7 */ /* 0x000e6400080211ff */
[----:B-1----:R-:W-:Y:S05]  /*6a40*/  @!P1 BRA `(.L_x_125) ;  /* 0x0000002c00149947 */ /* 0x002fea0003800000 */
.L_x_124:
[----:B------:R-:W-:Y:S05]  /*6a50*/  BSYNC B0 ;  /* 0x0000000000007941 */ /* 0x000fea0003800000 */
.L_x_123:
[----:B------:R-:W-:Y:S01]  /*6a60*/  ISETP.NE.AND P1, PT, R76, RZ, PT ;  /* 0x000000ff4c00720c */ /* 0x000fe20003f25270 */
[----:B------:R-:W-:Y:S04]  /*6a70*/  UIADD3 UR5, UPT, UPT, UR56, 0x1, URZ ;  /* 0x0000000138057890 */ /* 0x000fe8000fffe0ff */
[----:B------:R-:W-:Y:S04]  /*6a80*/  UISETP.NE.AND UP0, UPT, UR5, 0x3, UPT ;  /* 0x000000030500788c */ /* 0x000fe8000bf05270 */
[----:B------:R-:W-:Y:S02]  /*6a90*/  USEL UR4, URZ, 0x1, UP0 ;  /* 0x00000001ff047887 */ /* 0x000fe40008000000 */
[----:B------:R-:W-:Y:S02]  /*6aa0*/  USEL UR5, UR5, URZ, UP0 ;  /* 0x000000ff05057287 */ /* 0x000fe40008000000 */
[----:B------:R3:W1:Y:S02]  /*6ab0*/  @P1 LDS.128 R56, [R63] ;  /* 0x000000003f381984 */ /* 0x0006640000000c00 */
[----:B------:R-:W-:Y:S02]  /*6ac0*/  LOP3.LUT R71, R71, UR4, RZ, 0x3c, !PT ;  /* 0x0000000447477c12 */ /* 0x000fe4000f8e3cff */
[----:B------:R3:W1:Y:S01]  /*6ad0*/  @P1 LDS.128 R64, [R62+0x10] ;  /* 0x000010003e401984 */ /* 0x0006620000000c00 */
[----:B------:R-:W-:Y:S03]  /*6ae0*/  IMAD.U32 R69, RZ, RZ, UR5 ;  /* 0x00000005ff457e24 */ /* 0x000fe6000f8e00ff */
[----:B------:R3:W1:Y:S04]  /*6af0*/  @P1 LDS.128 R72, [R61+0x20] ;  /* 0x000020003d481984 */ /* 0x0006680000000c00 */
[----:B------:R3:W1:Y:S02]  /*6b00*/  @P1 LDS.128 R80, [R60+0x10] ;  /* 0x000010003c501984 */ /* 0x0006640000000c00 */
.L_x_122:
[----:B------:R-:W-:Y:S05]  /*6b10*/  BSYNC B1 ;  /* 0x0000000000017941 */ /* 0x000fea0003800000 */
.L_x_121:
[----:B-1----:R-:W-:Y:S04]  /*6b20*/  SHF.R.U32.HI R0, RZ, 0x15, R48 ;  /* 0x00000015ff007819 */ /* 0x002fe80000011630 */
[----:B------:R-:W-:Y:S01]  /*6b30*/  LOP3.LUT P1, RZ, R0, 0x3, R96, 0x48, !PT ;  /* 0x0000000300ff7812 */ /* 0x000fe20007824860 */
[----:B------:R-:W-:Y:S01]  /*6b40*/  @!UPT UIADD3 URZ, UPT, UPT, URZ, URZ, URZ ;  /* 0x000000fffffff290 */ /* 0x000fe2000fffe0ff */
[----:B----4-:R-:W-:Y:S11]  /*6b50*/  @P0 BRA `(.L_x_126) ;  /* 0x0000000000080947 */ /* 0x010ff60003800000 */
[----:B------:R-:W1:Y:S02]  /*6b60*/  SYNCS.PHASECHK.TRANS64.TRYWAIT P0, [R106+URZ+0x1a0], R2 ;  /* 0x0001a0026a0075a7 */ /* 0x000e6400080011ff */
[----:B-1----:R-:W-:Y:S05]  /*6b70*/  @!P0 BRA `(.L_x_127) ;  /* 0x0000002800dc8947 */ /* 0x002fea0003800000 */
.L_x_126:
[----:B------:R-:W-:Y:S05]  /*6b80*/  @!P1 BRA `(.L_x_128) ;  /* 0x0000000000409947 */ /* 0x000fea0003800000 */
[----:B------:R-:W4:Y:S01]  /*6b90*/  LDCU.64 UR8, c[0x4][0x70] ;  /* 0x01000e00ff0877ac */ /* 0x000f220008000a00 */
[----:B------:R-:W-:Y:S01]  /*6ba0*/  MOV R3, 0x0 ;  /* 0x0000000000037802 */ /* 0x000fe20000000f00 */
[----:B------:R-:W-:Y:S02]  /*6bb0*/  HFMA2 R12, -RZ, RZ, 0, 5.9604644775390625e-08 ;  /* 0x00000001ff0c7431 */ /* 0x000fe400000001ff */
[----:B------:R-:W-:Y:S02]  /*6bc0*/  IMAD.MOV.U32 R8, RZ, RZ, 0x192 ;  /* 0x00000192ff087424 */ /* 0x000fe400078e00ff */
[----:B------:R-:W-:Y:S01]  /*6bd0*/  IMAD.MOV.U32 R13, RZ, RZ, RZ ;  /* 0x000000ffff0d7224 */ /* 0x000fe200078e00ff */
[----:B------:R-:W5:Y:S01]  /*6be0*/  LDCU.64 UR6, c[0x4][0x78] ;  /* 0x01000f00ff0677ac */ /* 0x000f620008000a00 */
[----:B-1----:R-:W1:Y:S01]  /*6bf0*/  LDC.64 R2, c[0x4][R3] ;  /* 0x0100000003027b82 */ /* 0x002e620000000a00 */
[----:B------:R-:W2:Y:S01]  /*6c00*/  LDCU.64 UR4, c[0x4][0x10] ;  /* 0x01000200ff0477ac */ /* 0x000ea20008000a00 */
[----:B----4-:R-:W-:Y:S01]  /*6c10*/  MOV R5, UR9 ;  /* 0x0000000900057c02 */ /* 0x010fe20008000f00 */
[----:B------:R-:W-:Y:S01]  /*6c20*/  IMAD.U32 R4, RZ, RZ, UR8 ;  /* 0x00000008ff047e24 */ /* 0x000fe2000f8e00ff */
[----:B-----5:R-:W-:Y:S01]  /*6c30*/  MOV R7, UR7 ;  /* 0x0000000700077c02 */ /* 0x020fe20008000f00 */
[----:B------:R-:W-:Y:S01]  /*6c40*/  IMAD.U32 R6, RZ, RZ, UR6 ;  /* 0x00000006ff067e24 */ /* 0x000fe2000f8e00ff */
[----:B--2---:R-:W-:Y:S01]  /*6c50*/  MOV R11, UR5 ;  /* 0x00000005000b7c02 */ /* 0x004fe20008000f00 */
[----:B------:R-:W-:Y:S02]  /*6c60*/  IMAD.U32 R10, RZ, RZ, UR4 ;  /* 0x00000004ff0a7e24 */ /* 0x000fe4000f8e00ff */
[----:B------:R-:W-:Y:S07]  /*6c70*/  LEPC R20, `(.L_x_128) ;  /* 0x000000001014794e */ /* 0x000fee0000000000 */
[----:B-1-3--:R-:W-:Y:S05]  /*6c80*/  CALL.ABS.NOINC R2 ;  /* 0x0000000002007343 */ /* 0x00afea0003c00000 */
.L_x_128:
[----:B------:R-:W-:Y:S05]  /*6c90*/  WARPSYNC.ALL ;  /* 0x0000000000007948 */ /* 0x000fea0003800000 */
[----:B------:R-:W-:Y:S01]  /*6ca0*/  R2UR UR4, R48 ;  /* 0x00000000300472ca */ /* 0x000fe200000e0000 */
[--C-:B------:R-:W-:Y:S01]  /*6cb0*/  HADD2.F32 R50, -RZ, R56.reuse.H0_H0 ;  /* 0x20000038ff327230 */ /* 0x100fe20000004100 */
[----:B------:R-:W-:Y:S01]  /*6cc0*/  ISETP.NE.AND P0, PT, R104, RZ, PT ;  /* 0x000000ff6800720c */ /* 0x000fe20003f05270 */
[----:B------:R-:W-:Y:S01]  /*6cd0*/  HADD2.F32 R51, -RZ, R56.H1_H1 ;  /* 0x30000038ff337230 */ /* 0x000fe20000004100 */
[----:B------:R-:W-:Y:S01]  /*6ce0*/  BSSY.RECONVERGENT B0, `(.L_x_129) ;  /* 0x0000083000007945 */ /* 0x000fe20003800200 */
[--C-:B------:R-:W-:Y:S08]  /*6cf0*/  HADD2.F32 R52, -RZ, R57.reuse.H0_H0 ;  /* 0x20000039ff347230 */ /* 0x100ff00000004100 */
[----:B------:R-:W2:Y:S02]  /*6d00*/  LDTM.x32 R4, tmem[UR4] ;  /* 0x00000004000479ee */ /* 0x000ea400082c0000 */
[C---:B--2---:R-:W-:Y:S01]  /*6d10*/  FMUL R0, R47.reuse, R4 ;  /* 0x000000042f007220 */ /* 0x044fe20000400000 */
[C---:B-1----:R-:W-:Y:S01]  /*6d20*/  FMUL R2, R47.reuse, R5 ;  /* 0x000000052f027220 */ /* 0x042fe20000400000 */
[C---:B------:R-:W-:Y:S01]  /*6d30*/  FMUL R4, R47.reuse, R8 ;  /* 0x000000082f047220 */ /* 0x040fe20000400000 */
[----:B------:R-:W-:Y:S01]  /*6d40*/  FMUL R3, R47, R6 ;  /* 0x000000062f037220 */ /* 0x000fe20000400000 */
[C---:B------:R-:W-:Y:S01]  /*6d50*/  FFMA R0, R49.reuse, R50, R0 ;  /* 0x0000003231007223 */ /* 0x040fe20000000000 */
[----:B------:R-:W-:Y:S01]  /*6d60*/  FFMA R2, R49, R51, R2 ;  /* 0x0000003331027223 */ /* 0x000fe20000000002 */
[C---:B------:R-:W-:Y:S01]  /*6d70*/  FMUL R5, R47.reuse, R9 ;  /* 0x000000092f057220 */ /* 0x040fe20000400000 */
        /* <DEDUP_REMOVED lines=16> */
[----:B------:R-:W-:Y:S02]  /*6e80*/  HADD2.F32 R32, -RZ, R57.H1_H1 ;  /* 0x30000039ff207230 */ /* 0x000fe40000004100 */
[C---:B------:R-:W-:Y:S01]  /*6e90*/  FMUL R26, R47.reuse, R30 ;  /* 0x0000001e2f1a7220 */ /* 0x040fe20000400000 */
[----:B------:R-:W-:Y:S01]  /*6ea0*/  FMUL R29, R47, R33 ;  /* 0x000000212f1d7220 */ /* 0x000fe20000400000 */
[--C-:B------:R-:W-:Y:S02]  /*6eb0*/  HADD2.F32 R33, -RZ, R58.reuse.H0_H0 ;  /* 0x2000003aff217230 */ /* 0x100fe40000004100 */
[----:B------:R-:W-:Y:S01]  /*6ec0*/  FFMA R3, R49, R52, R3 ;  /* 0x0000003431037223 */ /* 0x000fe20000000003 */
[C---:B------:R-:W-:Y:S01]  /*6ed0*/  FMUL R7, R47.reuse, R7 ;  /* 0x000000072f077220 */ /* 0x040fe20000400000 */
[----:B------:R-:W-:Y:S01]  /*6ee0*/  FMUL R30, R47, R34 ;  /* 0x000000222f1e7220 */ /* 0x000fe20000400000 */
[----:B------:R-:W-:Y:S01]  /*6ef0*/  HADD2.F32 R34, -RZ, R58.H1_H1 ;  /* 0x3000003aff227230 */ /* 0x000fe20000004100 */
[----:B------:R-:W-:Y:S01]  /*6f00*/  F2FP.F16.F32.PACK_AB R52, R2, R0 ;  /* 0x000000000234723e */ /* 0x000fe200000000ff */
[--C-:B------:R-:W-:Y:S02]  /*6f10*/  HADD2.F32 R0, -RZ, R59.reuse.H0_H0 ;  /* 0x2000003bff007230 */ /* 0x100fe40000004100 */
[C---:B------:R-:W-:Y:S01]  /*6f20*/  FFMA R7, R49.reuse, R32, R7 ;  /* 0x0000002031077223 */ /* 0x040fe20000000007 */
[----:B------:R-:W-:Y:S02]  /*6f30*/  HADD2.F32 R2, -RZ, R59.H1_H1 ;  /* 0x3000003bff027230 */ /* 0x000fe40000004100 */
[C---:B------:R-:W-:Y:S01]  /*6f40*/  FFMA R4, R49.reuse, R33, R4 ;  /* 0x0000002131047223 */ /* 0x040fe20000000004 */
[C---:B------:R-:W-:Y:S01]  /*6f50*/  FFMA R5, R49.reuse, R34, R5 ;  /* 0x0000002231057223 */ /* 0x040fe20000000005 */
[----:B------:R-:W-:Y:S01]  /*6f60*/  FFMA R6, R49, R0, R6 ;  /* 0x0000000031067223 */ /* 0x000fe20000000006 */
[--C-:B------:R-:W-:Y:S02]  /*6f70*/  HADD2.F32 R0, -RZ, R64.reuse.H0_H0 ;  /* 0x20000040ff007230 */ /* 0x100fe40000004100 */
[----:B------:R-:W-:Y:S01]  /*6f80*/  FMUL R11, R47, R11 ;  /* 0x0000000b2f0b7220 */ /* 0x000fe20000400000 */
[----:B------:R-:W-:Y:S01]  /*6f90*/  F2FP.F16.F32.PACK_AB R53, R7, R3 ;  /* 0x000000030735723e */ /* 0x000fe200000000ff */
[--C-:B------:R-:W-:Y:S02]  /*6fa0*/  HADD2.F32 R3, -RZ, R65.reuse.H0_H0 ;  /* 0x20000041ff037230 */ /* 0x100fe40000004100 */
[----:B------:R-:W-:Y:S01]  /*6fb0*/  FMUL R15, R47, R15 ;  /* 0x0000000f2f0f7220 */ /* 0x000fe20000400000 */
[C---:B------:R-:W-:Y:S01]  /*6fc0*/  FFMA R11, R49.reuse, R2, R11 ;  /* 0x00000002310b7223 */ /* 0x040fe2000000000b */
[----:B------:R-:W-:Y:S02]  /*6fd0*/  HADD2.F32 R2, -RZ, R64.H1_H1 ;  /* 0x30000040ff027230 */ /* 0x000fe40000004100 */
[----:B------:R-:W-:Y:S01]  /*6fe0*/  FFMA R8, R49, R0, R8 ;  /* 0x0000000031087223 */ /* 0x000fe20000000008 */
[----:B------:R-:W-:Y:S02]  /*6ff0*/  HADD2.F32 R0, -RZ, R65.H1_H1 ;  /* 0x30000041ff007230 */ /* 0x000fe40000004100 */
[C---:B------:R-:W-:Y:S01]  /*7000*/  FMUL R19, R47.reuse, R19 ;  /* 0x000000132f137220 */ /* 0x040fe20000400000 */
[----:B------:R-:W-:Y:S01]  /*7010*/  FMUL R23, R47, R23 ;  /* 0x000000172f177220 */ /* 0x000fe20000400000 */
[C---:B------:R-:W-:Y:S01]  /*7020*/  FFMA R9, R49.reuse, R2, R9 ;  /* 0x0000000231097223 */ /* 0x040fe20000000009 */
[C---:B------:R-:W-:Y:S01]  /*7030*/  FFMA R10, R49.reuse, R3, R10 ;  /* 0x00000003310a7223 */ /* 0x040fe2000000000a */
[----:B------:R-:W-:Y:S01]  /*7040*/  FFMA R15, R49, R0, R15 ;  /* 0x00000000310f7223 */ /* 0x000fe2000000000f */
[--C-:B------:R-:W-:Y:S02]  /*7050*/  HADD2.F32 R2, -RZ, R66.reuse.H0_H0 ;  /* 0x20000042ff027230 */ /* 0x100fe40000004100 */
[----:B------:R-:W-:Y:S01]  /*7060*/  FMUL R27, R47, R27 ;  /* 0x0000001b2f1b7220 */ /* 0x000fe20000400000 */
[----:B------:R-:W-:Y:S01]  /*7070*/  HADD2.F32 R0, -RZ, R66.H1_H1 ;  /* 0x30000042ff007230 */ /* 0x000fe20000004100 */
[----:B------:R-:W-:Y:S01]  /*7080*/  F2FP.F16.F32.PACK_AB R54, R5, R4 ;  /* 0x000000040536723e */ /* 0x000fe200000000ff */
[--C-:B------:R-:W-:Y:S02]  /*7090*/  HADD2.F32 R3, -RZ, R67.reuse.H0_H0 ;  /* 0x20000043ff037230 */ /* 0x100fe40000004100 */
[C---:B------:R-:W-:Y:S01]  /*70a0*/  FFMA R12, R49.reuse, R2, R12 ;  /* 0x00000002310c7223 */ /* 0x040fe2000000000c */
[--C-:B------:R-:W-:Y:S02]  /*70b0*/  HADD2.F32 R2, -RZ, R72.reuse.H0_H0 ;  /* 0x20000048ff027230 */ /* 0x100fe40000004100 */
[C---:B------:R-:W-:Y:S01]  /*70c0*/  FFMA R13, R49.reuse, R0, R13 ;  /* 0x00000000310d7223 */ /* 0x040fe2000000000d */
[----:B------:R-:W-:Y:S02]  /*70d0*/  HADD2.F32 R0, -RZ, R67.H1_H1 ;  /* 0x30000043ff007230 */ /* 0x000fe40000004100 */
[----:B------:R-:W-:Y:S01]  /*70e0*/  FFMA R14, R49, R3, R14 ;  /* 0x00000003310e7223 */ /* 0x000fe2000000000e */
[----:B------:R-:W-:Y:S01]  /*70f0*/  HADD2.F32 R3, -RZ, R72.H1_H1 ;  /* 0x30000048ff037230 */ /* 0x000fe20000004100 */
[----:B------:R-:W-:Y:S01]  /*7100*/  F2FP.F16.F32.PACK_AB R55, R11, R6 ;  /* 0x000000060b37723e */ /* 0x000fe200000000ff */
[----:B------:R-:W-:Y:S01]  /*7110*/  FMUL R31, R47, R31 ;  /* 0x0000001f2f1f7220 */ /* 0x000fe20000400000 */
[C---:B------:R-:W-:Y:S01]  /*7120*/  FFMA R19, R49.reuse, R0, R19 ;  /* 0x0000000031137223 */ /* 0x040fe20000000013 */
[--C-:B------:R-:W-:Y:S02]  /*7130*/  HADD2.F32 R0, -RZ, R73.reuse.H0_H0 ;  /* 0x20000049ff007230 */ /* 0x100fe40000004100 */
[C---:B------:R-:W-:Y:S01]  /*7140*/  FFMA R16, R49.reuse, R2, R16 ;  /* 0x0000000231107223 */ /* 0x040fe20000000010 */
[----:B------:R1:W-:Y:S01]  /*7150*/  STS.128 [R63], R52 ;  /* 0x000000343f007388 */ /* 0x0003e20000000c00 */
[C---:B------:R-:W-:Y:S01]  /*7160*/  FFMA R17, R49.reuse, R3, R17 ;  /* 0x0000000331117223 */ /* 0x040fe20000000011 */
[----:B------:R-:W-:Y:S02]  /*7170*/  HADD2.F32 R2, -RZ, R73.H1_H1 ;  /* 0x30000049ff027230 */ /* 0x000fe40000004100 */
[----:B------:R-:W-:Y:S01]  /*7180*/  FFMA R18, R49, R0, R18 ;  /* 0x0000000031127223 */ /* 0x000fe20000000012 */
[--C-:B------:R-:W-:Y:S01]  /*7190*/  HADD2.F32 R0, -RZ, R74.reuse.H0_H0 ;  /* 0x2000004aff007230 */ /* 0x100fe20000004100 */
[----:B------:R-:W-:Y:S01]  /*71a0*/  F2FP.F16.F32.PACK_AB R8, R9, R8 ;  /* 0x000000080908723e */ /* 0x000fe200000000ff */
[--C-:B------:R-:W-:Y:S02]  /*71b0*/  HADD2.F32 R3, -RZ, R75.reuse.H0_H0 ;  /* 0x2000004bff037230 */ /* 0x100fe40000004100 */
[C---:B------:R-:W-:Y:S01]  /*71c0*/  FFMA R23, R49.reuse, R2, R23 ;  /* 0x0000000231177223 */ /* 0x040fe20000000017 */
[----:B------:R-:W-:Y:S02]  /*71d0*/  HADD2.F32 R2, -RZ, R74.H1_H1 ;  /* 0x3000004aff027230 */ /* 0x000fe40000004100 */
[----:B------:R-:W-:Y:S01]  /*71e0*/  FFMA R20, R49, R0, R20 ;  /* 0x0000000031147223 */ /* 0x000fe20000000014 */
[----:B------:R-:W-:Y:S01]  /*71f0*/  HADD2.F32 R0, -RZ, R75.H1_H1 ;  /* 0x3000004bff007230 */ /* 0x000fe20000004100 */
[----:B------:R-:W-:Y:S01]  /*7200*/  F2FP.F16.F32.PACK_AB R9, R15, R10 ;  /* 0x0000000a0f09723e */ /* 0x000fe200000000ff */
[----:B------:R-:W-:Y:S02]  /*7210*/  HADD2.F32 R4, -RZ, R83.H0_H0 ;  /* 0x20000053ff047230 */ /* 0x000fe40000004100 */
[C---:B------:R-:W-:Y:S01]  /*7220*/  FFMA R21, R49.reuse, R2, R21 ;  /* 0x0000000231157223 */ /* 0x040fe20000000015 */
[C---:B------:R-:W-:Y:S01]  /*7230*/  FFMA R22, R49.reuse, R3, R22 ;  /* 0x0000000331167223 */ /* 0x040fe20000000016 */
[----:B------:R-:W-:Y:S01]  /*7240*/  FFMA R27, R49, R0, R27 ;  /* 0x00000000311b7223 */ /* 0x000fe2000000001b */
[--C-:B------:R-:W-:Y:S01]  /*7250*/  HADD2.F32 R2, -RZ, R80.reuse.H0_H0 ;  /* 0x20000050ff027230 */ /* 0x100fe20000004100 */
[----:B------:R-:W-:Y:S01]  /*7260*/  F2FP.F16.F32.PACK_AB R10, R13, R12 ;  /* 0x0000000c0d0a723e */ /* 0x000fe200000000ff */
[----:B------:R-:W-:Y:S01]  /*7270*/  HADD2.F32 R0, -RZ, R80.H1_H1 ;  /* 0x30000050ff007230 */ /* 0x000fe20000004100 */
[----:B------:R-:W-:Y:S01]  /*7280*/  F2FP.F16.F32.PACK_AB R11, R19, R14 ;  /* 0x0000000e130b723e */ /* 0x000fe200000000ff */
[--C-:B------:R-:W-:Y:S02]  /*7290*/  HADD2.F32 R3, -RZ, R81.reuse.H0_H0 ;  /* 0x20000051ff037230 */ /* 0x100fe40000004100 */
[C---:B------:R-:W-:Y:S01]  /*72a0*/  FFMA R24, R49.reuse, R2, R24 ;  /* 0x0000000231187223 */ /* 0x040fe20000000018 */
[--C-:B------:R-:W-:Y:S02]  /*72b0*/  HADD2.F32 R2, -RZ, R82.reuse.H0_H0 ;  /* 0x20000052ff027230 */ /* 0x100fe40000004100 */
[C---:B------:R-:W-:Y:S01]  /*72c0*/  FFMA R25, R49.reuse, R0, R25 ;  /* 0x0000000031197223 */ /* 0x040fe20000000019 */
[----:B------:R1:W-:Y:S01]  /*72d0*/  STS.128 [R62+0x10], R8 ;  /* 0x000010083e007388 */ /* 0x0003e20000000c00 */
[----:B------:R-:W-:Y:S02]  /*72e0*/  HADD2.F32 R0, -RZ, R81.H1_H1 ;  /* 0x30000051ff007230 */ /* 0x000fe40000004100 */
[----:B------:R-:W-:Y:S01]  /*72f0*/  FFMA R26, R49, R3, R26 ;  /* 0x00000003311a7223 */ /* 0x000fe2000000001a */
[----:B------:R-:W-:Y:S01]  /*7300*/  HADD2.F32 R3, -RZ, R82.H1_H1 ;  /* 0x30000052ff037230 */ /* 0x000fe20000004100 */
[----:B------:R-:W-:Y:S01]  /*7310*/  F2FP.F16.F32.PACK_AB R16, R17, R16 ;  /* 0x000000101110723e */ /* 0x000fe200000000ff */
[----:B------:R-:W-:Y:S01]  /*7320*/  HADD2.F32 R5, -RZ, R83.H1_H1 ;  /* 0x30000053ff057230 */ /* 0x000fe20000004100 */
[----:B------:R-:W-:Y:S01]  /*7330*/  F2FP.F16.F32.PACK_AB R17, R23, R18 ;  /* 0x000000121711723e */ /* 0x000fe200000000ff */
[----:B------:R-:W-:Y:S01]  /*7340*/  FFMA R31, R49, R0, R31 ;  /* 0x00000000311f7223 */ /* 0x000fe2000000001f */
[----:B------:R-:W-:Y:S01]  /*7350*/  FMUL R35, R47, R35 ;  /* 0x000000232f237220 */ /* 0x000fe20000400000 */
[----:B------:R-:W-:Y:S01]  /*7360*/  F2FP.F16.F32.PACK_AB R18, R21, R20 ;  /* 0x000000141512723e */ /* 0x000fe200000000ff */
[----:B------:R-:W-:Y:S01]  /*7370*/  FFMA R28, R49, R2, R28 ;  /* 0x00000002311c7223 */ /* 0x000fe2000000001c */
[----:B------:R-:W-:Y:S01]  /*7380*/  F2FP.F16.F32.PACK_AB R19, R27, R22 ;  /* 0x000000161b13723e */ /* 0x000fe200000000ff */
[C---:B------:R-:W-:Y:S01]  /*7390*/  FFMA R29, R49.reuse, R3, R29 ;  /* 0x00000003311d7223 */ /* 0x040fe2000000001d */
[C---:B------:R-:W-:Y:S01]  /*73a0*/  FFMA R30, R49.reuse, R4, R30 ;  /* 0x00000004311e7223 */ /* 0x040fe2000000001e */
[----:B------:R-:W-:Y:S01]  /*73b0*/  FFMA R35, R49, R5, R35 ;  /* 0x0000000531237223 */ /* 0x000fe20000000023 */
[----:B------:R-:W-:Y:S01]  /*73c0*/  F2FP.F16.F32.PACK_AB R24, R25, R24 ;  /* 0x000000181918723e */ /* 0x000fe200000000ff */
[----:B------:R1:W-:Y:S01]  /*73d0*/  STS.128 [R61+0x20], R16 ;  /* 0x000020103d007388 */ /* 0x0003e20000000c00 */
[----:B------:R-:W-:Y:S02]  /*73e0*/  F2FP.F16.F32.PACK_AB R25, R31, R26 ;  /* 0x0000001a1f19723e */ /* 0x000fe400000000ff */
[----:B------:R-:W-:Y:S02]  /*73f0*/  F2FP.F16.F32.PACK_AB R26, R29, R28 ;  /* 0x0000001c1d1a723e */ /* 0x000fe400000000ff */
[----:B------:R-:W-:Y:S05]  /*7400*/  F2FP.F16.F32.PACK_AB R27, R35, R30 ;  /* 0x0000001e231b723e */ /* 0x000fea00000000ff */
[----:B------:R1:W-:Y:S01]  /*7410*/  STS.128 [R60+0x10], R24 ;  /* 0x000010183c007388 */ /* 0x0003e20000000c00 */
[----:B------:R-:W-:Y:S01]  /*7420*/  @!PT LDS RZ, [RZ] ;  /* 0x00000000fffff984 */ /* 0x000fe20000000800 */
[----:B------:R-:W-:Y:S01]  /*7430*/  @!PT LDS RZ, [RZ] ;  /* 0x00000000fffff984 */ /* 0x000fe20000000800 */
[----:B------:R-:W-:Y:S01]  /*7440*/  @!PT LDS RZ, [RZ] ;  /* 0x00000000fffff984 */ /* 0x000fe20000000800 */
[----:B------:R-:W-:Y:S01]  /*7450*/  @!PT LDS RZ, [RZ] ;  /* 0x00000000fffff984 */ /* 0x000fe20000000800 */
[----:B------:R2:W-:Y:S07]  /*7460*/  MEMBAR.ALL.CTA ;  /* 0x0000000000007992 */ /* 0x0005ee0000008000 */
[----:B--2---:R-:W2:Y:S02]  /*7470*/  FENCE.VIEW.ASYNC.S ;  /* 0x00000000000073c6 */ /* 0x004ea40000000000 */
[----:B--2---:R-:W-:Y:S06]  /*7480*/  BAR.SYNC.DEFER_BLOCKING 0x1, 0x80 ;  /* 0x0042000000007b1d */ /* 0x004fec0000010000 */
[----:B------:R-:W-:Y:S05]  /*7490*/  @P0 BRA `(.L_x_130) ;  /* 0x00000000001c0947 */ /* 0x000fea0003800000 */
[----:B------:R-:W-:Y:S01]  /*74a0*/  R2UR UR4, R68 ;  /* 0x00000000440472ca */ /* 0x000fe200000e0000 */
[----:B------:R-:W-:Y:S01]  /*74b0*/  UIADD3 UR6, UP0, UPT, UR54, 0x680, URZ ;  /* 0x0000068036067890 */ /* 0x000fe2000ff1e0ff */
[----:B------:R-:W-:Y:S03]  /*74c0*/  UMOV UR43, UR36 ;  /* 0x00000024002b7c82 */ /* 0x000fe60008000000 */
[----:B------:R-:W-:Y:S08]  /*74d0*/  UIADD3.X UR7, UPT, UPT, URZ, UR55, URZ, UP0, !UPT ;  /* 0x00000037ff077290 */ /* 0x000ff000087fe4ff */
[----:B------:R-:W-:Y:S09]  /*74e0*/  UIADD3 UR40, UPT, UPT, UR48, 0x400, UR4 ;  /* 0x0000040030287890 */ /* 0x000ff2000fffe004 */
[----:B------:R2:W-:Y:S02]  /*74f0*/  UTMASTG.3D [UR40], [UR6] ;  /* 0x00000028060073b5 */ /* 0x0005e40008010000 */
[----:B--2---:R0:W-:Y:S02]  /*7500*/  UTMACMDFLUSH ;  /* 0x00000000000079b7 */ /* 0x0041e40000000000 */
.L_x_130:
[----:B------:R-:W-:Y:S05]  /*7510*/  BSYNC.RECONVERGENT B0 ;  /* 0x0000000000007941 */ /* 0x000fea0003800200 */
.L_x_129:
[----:B------:R-:W-:Y:S01]  /*7520*/  UIADD3 UR40, UPT, UPT, UR56, 0x1, URZ ;  /* 0x0000000138287890 */ /* 0x000fe2000fffe0ff */
[----:B------:R-:W-:Y:S03]  /*7530*/  BSSY.RECONVERGENT B0, `(.L_x_131) ;  /* 0x0000005000007945 */ /* 0x000fe60003800200 */
[----:B------:R-:W-:Y:S04]  /*7540*/  UISETP.NE.AND UP0, UPT, UR40, 0x3, UPT ;  /* 0x000000032800788c */ /* 0x000fe8000bf05270 */
[----:B------:R-:W-:Y:S01]  /*7550*/  USEL UR43, UR40, URZ, UP0 ;  /* 0x000000ff282b7287 */ /* 0x000fe20008000000 */
[----:B------:R-:W-:Y:S11]  /*7560*/  @P0 BRA `(.L_x_132) ;  /* 0x0000000000040947 */ /* 0x000ff60003800000 */
[----:B------:R-:W-:Y:S04]  /*7570*/  DEPBAR.LE SB0, 0x1 ;  /* 0x000080400000791a */ /* 0x000fe80000000000 */
.L_x_132:
[----:B------:R-:W-:Y:S05]  /*7580*/  BSYNC.RECONVERGENT B0 ;  /* 0x0000000000007941 */ /* 0x000fea0003800200 */
.L_x_131:
[----:B------:R-:W-:Y:S01]  /*7590*/  BAR.SYNC.DEFER_BLOCKING 0x1, 0x80 ;  /* 0x0042000000007b1d */ /* 0x000fe20000010000 */
[----:B------:R-:W-:Y:S01]  /*75a0*/  ISETP.NE.AND P1, PT, R109, RZ, PT ;  /* 0x000000ff6d00720c */ /* 0x000fe20003f25270 */
[----:B------:R-:W-:Y:S01]  /*75b0*/  UISETP.NE.AND UP0, UPT, UR50, URZ, UPT ;  /* 0x000000ff3200728c */ /* 0x000fe2000bf05270 */
[----:B------:R-:W-:Y:S11]  /*75c0*/  LEA R2, R69, UR48, 0x3 ;  /* 0x0000003045027c11 */ /* 0x000ff6000f8e18ff */
[----:B------:R-:W-:Y:S01]  /*75d0*/  @P1 SHF.L.U32 R3, R71, 0x1f, RZ ;  /* 0x0000001f47031819 */ /* 0x000fe200000006ff */
[----:B------:R-:W-:Y:S06]  /*75e0*/  BRA.U !UP0, `(.L_x_133) ;  /* 0x0000000108247547 */ /* 0x000fec000b800000 */
[----:B------:R-:W-:Y:S01]  /*75f0*/  IMAD.U32 R4, RZ, RZ, UR49 ;  /* 0x00000031ff047e24 */ /* 0x000fe2000f8e00ff */
[----:B------:R-:W-:Y:S01]  /*7600*/  MOV R0, UR37 ;  /* 0x0000002500007c02 */ /* 0x000fe20008000f00 */
[----:B------:R-:W-:Y:S03]  /*7610*/  UIADD3 UR49, UPT, UPT, UR49, 0x1, URZ ;  /* 0x0000000131317890 */ /* 0x000fe6000fffe0ff */
[----:B------:R-:W-:Y:S01]  /*7620*/  @P1 LEA R4, R4, UR48, 0x3 ;  /* 0x0000003004041c11 */ /* 0x000fe2000f8e18ff */
[----:B------:R-:W-:Y:S04]  /*7630*/  UISETP.NE.AND UP0, UPT, UR49, 0x3, UPT ;  /* 0x000000033100788c */ /* 0x000fe8000bf05270 */
[----:B------:R-:W-:Y:S01]  /*7640*/  @P1 VIADD R4, R4, 0x158 ;  /* 0x0000015804041836 */ /* 0x000fe20000000000 */
[----:B------:R-:W-:Y:S04]  /*7650*/  USEL UR49, UR49, URZ, UP0 ;  /* 0x000000ff31317287 */ /* 0x000fe80008000000 */
[----:B------:R-:W-:Y:S04]  /*7660*/  @P1 PRMT R0, R0, 0x654, R4 ;  /* 0x0000065400001816 */ /* 0x000fe80000000004 */
[----:B------:R2:W-:Y:S04]  /*7670*/  @P1 SYNCS.ARRIVE.TRANS64.RED.A1T0 RZ, [R0+URZ], RZ ;  /* 0x000000ff00ff19a7 */ /* 0x0005e800081004ff */
.L_x_133:
[----:B------:R-:W4:Y:S01]  /*7680*/  @P1 SYNCS.PHASECHK.TRANS64.TRYWAIT P0, [R2+URZ+0x140], R3 ;  /* 0x00014003020015a7 */ /* 0x000f2200080011ff */
[----:B------:R-:W-:Y:S01]  /*7690*/  BSSY B1, `(.L_x_134) ;  /* 0x0000015000017945 */ /* 0x000fe20003800000 */
[----:B----4-:R-:W-:Y:S03]  /*76a0*/  @P1 SEL R70, RZ, 0x1, !P0 ;  /* 0x00000001ff461807 */ /* 0x010fe60004000000 */
[----:B------:R-:W-:Y:S05]  /*76b0*/  @!P1 BRA `(.L_x_135) ;  /* 0x0000000000489947 */ /* 0x000fea0003800000 */
[----:B------:R-:W-:Y:S01]  /*76c0*/  ISETP.NE.AND P1, PT, R76, RZ, PT ;  /* 0x000000ff4c00720c */ /* 0x000fe20003f25270 */
[----:B------:R-:W-:Y:S01]  /*76d0*/  BSSY B0, `(.L_x_136) ;  /* 0x000000a000007945 */ /* 0x000fe20003800000 */
[----:B------:R-:W-:Y:S11]  /*76e0*/  ISETP.NE.AND P0, PT, R70, RZ, PT ;  /* 0x000000ff4600720c */ /* 0x000ff60003f05270 */
[----:B------:R-:W-:Y:S04]  /*76f0*/  @P1 IMAD R69, R69, 0x2000, R103 ;  /* 0x0000200045451824 */ /* 0x000fe800078e0267 */
[----:B------:R-:W-:Y:S01]  /*7700*/  @P1 IMAD.IADD R4, R111, 0x1, R69 ;  /* 0x000000016f041824 */ /* 0x000fe200078e0245 */
[----:B------:R-:W-:Y:S03]  /*7710*/  @P1 IADD3 R3, PT, PT, R110, R69, RZ ;  /* 0x000000456e031210 */ /* 0x000fe60007ffe0ff */
[----:B--2---:R-:W-:Y:S01]  /*7720*/  @P1 IMAD.IADD R0, R102, 0x1, R4 ;  /* 0x0000000166001824 */ /* 0x004fe200078e0204 */
[----:B------:R-:W-:Y:S06]  /*7730*/  @P0 BRA `(.L_x_137) ;  /* 0x00000000000c0947 */ /* 0x000fec0003800000 */
[----:B------:R-:W-:Y:S04]  /*7740*/  SHF.L.U32 R71, R71, 0x1f, RZ ;  /* 0x0000001f47477819 */ /* 0x000fe800000006ff */
[----:B------:R-:W2:Y:S02]  /*7750*/  SYNCS.PHASECHK.TRANS64.TRYWAIT P0, [R2+URZ+0x140], R71 ;  /* 0x00014047020075a7 */ /* 0x000ea400080011ff */
[----:B--2---:R-:W-:Y:S05]  /*7760*/  @!P0 BRA `(.L_x_138) ;  /* 0x0000001c00f48947 */ /* 0x004fea0003800000 */
.L_x_137:
[----:B------:R-:W-:Y:S05]  /*7770*/  BSYNC B0 ;  /* 0x0000000000007941 */ /* 0x000fea0003800000 */
.L_x_136:
[----:B------:R-:W-:Y:S11]  /*7780*/  ISETP.NE.AND P0, PT, R76, RZ, PT ;  /* 0x000000ff4c00720c */ /* 0x000ff60003f05270 */
[----:B------:R-:W-:Y:S02]  /*7790*/  @!UPT UIADD3 URZ, UPT, UPT, URZ, URZ, URZ ;  /* 0x000000fffffff290 */ /* 0x000fe4000fffe0ff */
[----:B------:R4:W1:Y:S04]  /*77a0*/  @P0 LDS.128 R56, [R69] ;  /* 0x0000000045380984 */ /* 0x0008680000000c00 */
[----:B------:R4:W1:Y:S04]  /*77b0*/  @P0 LDS.128 R72, [R3+0x20] ;  /* 0x0000200003480984 */ /* 0x0008680000000c00 */
[----:B------:R4:W1:Y:S04]  /*77c0*/  @P0 LDS.128 R64, [R4+0x10] ;  /* 0x0000100004400984 */ /* 0x0008680000000c00 */
[----:B------:R4:W1:Y:S02]  /*77d0*/  @P0 LDS.128 R80, [R0+0x10] ;  /* 0x0000100000500984 */ /* 0x0008640000000c00 */
.L_x_135:
[----:B------:R-:W-:Y:S05]  /*77e0*/  BSYNC B1 ;  /* 0x0000000000017941 */ /* 0x000fea0003800000 */
.L_x_134:
[----:B--2-4-:R-:W-:Y:S05]  /*77f0*/  VIADD R0, R48, 0x20 ;  /* 0x0000002030007836 */ /* 0x014fea0000000000 */
[----:B------:R-:W-:Y:S04]  /*7800*/  SHF.R.U32.HI R0, RZ, 0x15, R0 ;  /* 0x00000015ff007819 */ /* 0x000fe80000011600 */
[----:B------:R-:W-:Y:S11]  /*7810*/  LOP3.LUT P0, RZ, R0, 0x3, R96, 0x48, !PT ;  /* 0x0000000300ff7812 */ /* 0x000ff60007804860 */
[----:B------:R-:W-:Y:S02]  /*7820*/  @!UPT UIADD3 URZ, UPT, UPT, URZ, URZ, URZ ;  /* 0x000000fffffff290 */ /* 0x000fe4000fffe0ff */
[----:B------:R-:W-:Y:S05]  /*7830*/  @!P0 BRA `(.L_x_139) ;  /* 0x0000000000408947 */ /* 0x000fea0003800000 */
[----:B------:R-:W2:Y:S01]  /*7840*/  LDCU.64 UR8, c[0x4][0x70] ;  /* 0x01000e00ff0877ac */ /* 0x000ea20008000a00 */
[----:B------:R-:W-:Y:S01]  /*7850*/  MOV R3, 0x0 ;  /* 0x0000000000037802 */ /* 0x000fe20000000f00 */
[----:B------:R-:W-:Y:S02]  /*7860*/  HFMA2 R12, -RZ, RZ, 0, 5.9604644775390625e-08 ;  /* 0x00000001ff0c7431 */ /* 0x000fe400000001ff */
[----:B-1----:R-:W-:Y:S02]  /*7870*/  IMAD.MOV.U32 R8, RZ, RZ, 0x192 ;  /* 0x00000192ff087424 */ /* 0x002fe400078e00ff */
[----:B------:R-:W-:Y:S01]  /*7880*/  IMAD.MOV.U32 R13, RZ, RZ, RZ ;  /* 0x000000ffff0d7224 */ /* 0x000fe200078e00ff */
[----:B------:R-:W1:Y:S01]  /*7890*/  LDCU.64 UR6, c[0x4][0x78] ;  /* 0x01000f00ff0677ac */ /* 0x000e620008000a00 */
[----:B------:R-:W4:Y:S01]  /*78a0*/  LDC.64 R2, c[0x4][R3] ;  /* 0x0100000003027b82 */ /* 0x000f220000000a00 */
[----:B------:R-:W5:Y:S01]  /*78b0*/  LDCU.64 UR4, c[0x4][0x10] ;  /* 0x01000200ff0477ac */ /* 0x000f620008000a00 */
[----:B--2---:R-:W-:Y:S01]  /*78c0*/  MOV R5, UR9 ;  /* 0x0000000900057c02 */ /* 0x004fe20008000f00 */
[----:B------:R-:W-:Y:S01]  /*78d0*/  IMAD.U32 R4, RZ, RZ, UR8 ;  /* 0x00000008ff047e24 */ /* 0x000fe2000f8e00ff */
[----:B-1----:R-:W-:Y:S01]  /*78e0*/  MOV R7, UR7 ;  /* 0x0000000700077c02 */ /* 0x002fe20008000f00 */
[----:B------:R-:W-:Y:S01]  /*78f0*/  IMAD.U32 R6, RZ, RZ, UR6 ;  /* 0x00000006ff067e24 */ /* 0x000fe2000f8e00ff */
[----:B-----5:R-:W-:Y:S01]  /*7900*/  MOV R11, UR5 ;  /* 0x00000005000b7c02 */ /* 0x020fe20008000f00 */
[----:B------:R-:W-:Y:S02]  /*7910*/  IMAD.U32 R10, RZ, RZ, UR4 ;  /* 0x00000004ff0a7e24 */ /* 0x000fe4000f8e00ff */
[----:B------:R-:W-:Y:S07]  /*7920*/  LEPC R20, `(.L_x_139) ;  /* 0x000000001014794e */ /* 0x000fee0000000000 */
[----:B---34-:R-:W-:Y:S05]  /*7930*/  CALL.ABS.NOINC R2 ;  /* 0x0000000002007343 */ /* 0x018fea0003c00000 */
.L_x_139:
[----:B------:R-:W-:Y:S01]  /*7940*/  ISETP.NE.AND P0, PT, R104, RZ, PT ;  /* 0x000000ff6800720c */ /* 0x000fe20003f05270 */
[----:B------:R-:W-:Y:S05]  /*7950*/  WARPSYNC.ALL ;  /* 0x0000000000007948 */ /* 0x000fea0003800000 */
[----:B------:R-:W-:Y:S01]  /*7960*/  R2UR UR4, R48 ;  /* 0x00000000300472ca */ /* 0x000fe200000e0000 */
[----:B------:R-:W-:Y:S01]  /*7970*/  USHF.L.U32 UR8, UR43, 0xd, URZ ;  /* 0x0000000d2b087899 */ /* 0x000fe200080006ff */
[--C-:B-1----:R-:W-:Y:S01]  /*7980*/  HADD2.F32 R48, -RZ, R56.reuse.H0_H0 ;  /* 0x20000038ff307230 */ /* 0x102fe20000004100 */
[----:B------:R-:W-:Y:S01]  /*7990*/  IADD3 R106, PT, PT, R106, 0x1c0, RZ ;  /* 0x000001c06a6a7810 */ /* 0x000fe20007ffe0ff */
[----:B------:R-:W-:Y:S01]  /*79a0*/  HADD2.F32 R50, -RZ, R56.H1_H1 ;  /* 0x30000038ff327230 */ /* 0x000fe20000004100 */
[----:B------:R-:W-:Y:S01]  /*79b0*/  BSSY.RECONVERGENT B0, `(.L_x_140) ;  /* 0x000008b000007945 */ /* 0x000fe20003800200 */
[--C-:B------:R-:W-:Y:S01]  /*79c0*/  HADD2.F32 R51, -RZ, R57.reuse.H0_H0 ;  /* 0x20000039ff337230 */ /* 0x100fe20000004100 */
[----:B------:R-:W-:Y:S01]  /*79d0*/  IADD3 R0, PT, PT, R103, UR8, RZ ;  /* 0x0000000867007c10 */ /* 0x000fe2000fffe0ff */
[----:B------:R-:W-:Y:S01]  /*79e0*/  HADD2.F32 R52, -RZ, R57.H1_H1 ;  /* 0x30000039ff347230 */ /* 0x000fe20000004100 */
[----:B------:R-:W-:Y:S01]  /*79f0*/  LOP3.LUT R106, R106, 0xfefffff8, RZ, 0xc0, !PT ;  /* 0xfefffff86a6a7812 */ /* 0x000fe200078ec0ff */
[--C-:B------:R-:W-:Y:S01]  /*7a00*/  HADD2.F32 R53, -RZ, R58.reuse.H0_H0 ;  /* 0x2000003aff357230 */ /* 0x100fe20000004100 */
[-C--:B------:R-:W-:Y:S01]  /*7a10*/  IADD3 R111, PT, PT, R111, R0.reuse, RZ ;  /* 0x000000006f6f7210 */ /* 0x080fe20007ffe0ff */
[----:B------:R-:W-:Y:S01]  /*7a20*/  HADD2.F32 R54, -RZ, R58.H1_H1 ;  /* 0x3000003aff367230 */ /* 0x000fe20000004100 */
[----:B------:R-:W1:Y:S01]  /*7a30*/  LDTM.x32 R4, tmem[UR4+0x20] ;  /* 0x00002004000479ee */ /* 0x000e6200082c0000 */
[----:B------:R-:W-:Y:S01]  /*7a40*/  NOP ;  /* 0x0000000000007918 */ /* 0x000fe20000000000 */
[----:B-1----:R1:W-:Y:S01]  /*7a50*/  SYNCS.ARRIVE.TRANS64.RED.A1T0 RZ, [R106+URZ], RZ ;  /* 0x000000ff6aff79a7 */ /* 0x0023e200081004ff */
[----:B------:R-:W-:Y:S01]  /*7a60*/  IADD3 R110, PT, PT, R110, R0, RZ ;  /* 0x000000006e6e7210 */ /* 0x000fe20007ffe0ff */
[--C-:B------:R-:W-:Y:S02]  /*7a70*/  HADD2.F32 R55, -RZ, R59.reuse.H0_H0 ;  /* 0x2000003bff377230 */ /* 0x100fe40000004100 */
[----:B------:R-:W-:Y:S02]  /*7a80*/  HADD2.F32 R56, -RZ, R59.H1_H1 ;  /* 0x3000003bff387230 */ /* 0x000fe40000004100 */
[--C-:B------:R-:W-:Y:S02]  /*7a90*/  HADD2.F32 R57, -RZ, R64.reuse.H0_H0 ;  /* 0x20000040ff397230 */ /* 0x100fe40000004100 */
[----:B------:R-:W-:Y:S02]  /*7aa0*/  HADD2.F32 R58, -RZ, R64.H1_H1 ;  /* 0x30000040ff3a7230 */ /* 0x000fe40000004100 */
[--C-:B------:R-:W-:Y:S02]  /*7ab0*/  HADD2.F32 R59, -RZ, R65.reuse.H0_H0 ;  /* 0x20000041ff3b7230 */ /* 0x100fe40000004100 */
[----:B---3--:R-:W-:Y:S02]  /*7ac0*/  HADD2.F32 R60, -RZ, R65.H1_H1 ;  /* 0x30000041ff3c7230 */ /* 0x008fe40000004100 */
[--C-:B------:R-:W-:Y:S02]  /*7ad0*/  HADD2.F32 R61, -RZ, R66.reuse.H0_H0 ;  /* 0x20000042ff3d7230 */ /* 0x100fe40000004100 */
[----:B------:R-:W-:Y:S02]  /*7ae0*/  HADD2.F32 R62, -RZ, R66.H1_H1 ;  /* 0x30000042ff3e7230 */ /* 0x000fe40000004100 */
[--C-:B------:R-:W-:Y:S02]  /*7af0*/  HADD2.F32 R63, -RZ, R67.reuse.H0_H0 ;  /* 0x20000043ff3f7230 */ /* 0x100fe40000004100 */
[----:B------:R-:W-:Y:S02]  /*7b00*/  HADD2.F32 R64, -RZ, R67.H1_H1 ;  /* 0x30000043ff407230 */ /* 0x000fe40000004100 */
[C---:B------:R-:W-:Y:S01]  /*7b10*/  FMUL R4, R47.reuse, R4 ;  /* 0x000000042f047220 */ /* 0x040fe20000400000 */
[C---:B------:R-:W-:Y:S01]  /*7b20*/  FMUL R5, R47.reuse, R5 ;  /* 0x000000052f057220 */ /* 0x040fe20000400000 */
[C---:B------:R-:W-:Y:S01]  /*7b30*/  FMUL R6, R47.reuse, R6 ;  /* 0x000000062f067220 */ /* 0x040fe20000400000 */
[----:B------:R-:W-:Y:S01]  /*7b40*/  FMUL R7, R47, R7 ;  /* 0x000000072f077220 */ /* 0x000fe20000400000 */
[C---:B------:R-:W-:Y:S01]  /*7b50*/  FFMA R4, R49.reuse, R48, R4 ;  /* 0x0000003031047223 */ /* 0x040fe20000000004 */
[C---:B------:R-:W-:Y:S01]  /*7b60*/  FFMA R5, R49.reuse, R50, R5 ;  /* 0x0000003231057223 */ /* 0x040fe20000000005 */
[C---:B------:R-:W-:Y:S01]  /*7b70*/  FFMA R6, R49.reuse, R51, R6 ;  /* 0x0000003331067223 */ /* 0x040fe20000000006 */
[----:B------:R-:W-:Y:S01]  /*7b80*/  FFMA R7, R49, R52, R7 ;  /* 0x0000003431077223 */ /* 0x000fe20000000007 */
[C---:B------:R-:W-:Y:S01]  /*7b90*/  FMUL R8, R47.reuse, R8 ;  /* 0x000000082f087220 */ /* 0x040fe20000400000 */
[----:B------:R-:W-:Y:S01]  /*7ba0*/  FMUL R9, R47, R9 ;  /* 0x000000092f097220 */ /* 0x000fe20000400000 */
[----:B------:R-:W-:Y:S01]  /*7bb0*/  F2FP.F16.F32.PACK_AB R4, R5, R4 ;  /* 0x000000040504723e */ /* 0x000fe200000000ff */
[----:B------:R-:W-:Y:S01]  /*7bc0*/  FMUL R10, R47, R10 ;  /* 0x0000000a2f0a7220 */ /* 0x000fe20000400000 */
[----:B------:R-:W-:Y:S01]  /*7bd0*/  F2FP.F16.F32.PACK_AB R5, R7, R6 ;  /* 0x000000060705723e */ /* 0x000fe200000000ff */
[C---:B------:R-:W-:Y:S01]  /*7be0*/  FFMA R8, R49.reuse, R53, R8 ;  /* 0x0000003531087223 */ /* 0x040fe20000000008 */
[C---:B------:R-:W-:Y:S01]  /*7bf0*/  FFMA R9, R49.reuse, R54, R9 ;  /* 0x0000003631097223 */ /* 0x040fe20000000009 */
[----:B------:R-:W-:Y:S01]  /*7c00*/  FFMA R10, R49, R55, R10 ;  /* 0x00000037310a7223 */ /* 0x000fe2000000000a */
[C---:B------:R-:W-:Y:S01]  /*7c10*/  FMUL R11, R47.reuse, R11 ;  /* 0x0000000b2f0b7220 */ /* 0x040fe20000400000 */
[C---:B------:R-:W-:Y:S01]  /*7c20*/  FMUL R0, R47.reuse, R12 ;  /* 0x0000000c2f007220 */ /* 0x040fe20000400000 */
[----:B------:R-:W-:Y:S01]  /*7c30*/  FMUL R2, R47, R13 ;  /* 0x0000000d2f027220 */ /* 0x000fe20000400000 */
[----:B------:R-:W-:Y:S01]  /*7c40*/  F2FP.F16.F32.PACK_AB R6, R9, R8 ;  /* 0x000000080906723e */ /* 0x000fe200000000ff */
[C---:B------:R-:W-:Y:S01]  /*7c50*/  FFMA R11, R49.reuse, R56, R11 ;  /* 0x00000038310b7223 */ /* 0x040fe2000000000b */
[C---:B------:R-:W-:Y:S01]  /*7c60*/  FFMA R0, R49.reuse, R57, R0 ;  /* 0x0000003931007223 */ /* 0x040fe20000000000 */
[----:B------:R-:W-:Y:S01]  /*7c70*/  FFMA R2, R49, R58, R2 ;  /* 0x0000003a31027223 */ /* 0x000fe20000000002 */
[C---:B------:R-:W-:Y:S01]  /*7c80*/  FMUL R3, R47.reuse, R14 ;  /* 0x0000000e2f037220 */ /* 0x040fe20000400000 */
[C---:B------:R-:W-:Y:S01]  /*7c90*/  FMUL R15, R47.reuse, R15 ;  /* 0x0000000f2f0f7220 */ /* 0x040fe20000400000 */
[C---:B------:R-:W-:Y:S01]  /*7ca0*/  FMUL R12, R47.reuse, R16 ;  /* 0x000000102f0c7220 */ /* 0x040fe20000400000 */
[----:B------:R-:W-:Y:S01]  /*7cb0*/  FMUL R13, R47, R17 ;  /* 0x000000112f0d7220 */ /* 0x000fe20000400000 */
[----:B------:R-:W-:Y:S01]  /*7cc0*/  FFMA R3, R49, R59, R3 ;  /* 0x0000003b31037223 */ /* 0x000fe20000000003 */
[----:B------:R-:W-:Y:S01]  /*7cd0*/  FMUL R14, R47, R18 ;  /* 0x000000122f0e7220 */ /* 0x000fe20000400000 */
[----:B------:R-:W-:Y:S01]  /*7ce0*/  FFMA R15, R49, R60, R15 ;  /* 0x0000003c310f7223 */ /* 0x000fe2000000000f */
[--C-:B------:R-:W-:Y:S02]  /*7cf0*/  HADD2.F32 R65, -RZ, R72.reuse.H0_H0 ;  /* 0x20000048ff417230 */ /* 0x100fe40000004100 */
[----:B------:R-:W-:Y:S01]  /*7d00*/  FMUL R19, R47, R19 ;  /* 0x000000132f137220 */ /* 0x000fe20000400000 */
[----:B------:R-:W-:Y:S01]  /*7d10*/  F2FP.F16.F32.PACK_AB R7, R11, R10 ;  /* 0x0000000a0b07723e */ /* 0x000fe200000000ff */
[----:B------:R-:W-:Y:S01]  /*7d20*/  FFMA R12, R49, R61, R12 ;  /* 0x0000003d310c7223 */ /* 0x000fe2000000000c */
[----:B------:R-:W-:Y:S02]  /*7d30*/  HADD2.F32 R66, -RZ, R72.H1_H1 ;  /* 0x30000048ff427230 */ /* 0x000fe40000004100 */
[----:B------:R-:W-:Y:S01]  /*7d40*/  FMUL R16, R47, R20 ;  /* 0x000000142f107220 */ /* 0x000fe20000400000 */
[----:B------:R-:W-:Y:S01]  /*7d50*/  FFMA R13, R49, R62, R13 ;  /* 0x0000003e310d7223 */ /* 0x000fe2000000000d */
[----:B------:R1:W-:Y:S01]  /*7d60*/  STS.128 [R103+UR8], R4 ;  /* 0x0000000467007988 */ /* 0x0003e20008000c08 */
[--C-:B------:R-:W-:Y:S02]  /*7d70*/  HADD2.F32 R67, -RZ, R73.reuse.H0_H0 ;  /* 0x20000049ff437230 */ /* 0x100fe40000004100 */
[----:B------:R-:W-:Y:S01]  /*7d80*/  FMUL R17, R47, R21 ;  /* 0x000000152f117220 */ /* 0x000fe20000400000 */
[----:B------:R-:W-:Y:S01]  /*7d90*/  FFMA R14, R49, R63, R14 ;  /* 0x0000003f310e7223 */ /* 0x000fe2000000000e */
[----:B------:R-:W-:Y:S02]  /*7da0*/  HADD2.F32 R68, -RZ, R73.H1_H1 ;  /* 0x30000049ff447230 */ /* 0x000fe40000004100 */
[----:B------:R-:W-:Y:S01]  /*7db0*/  FMUL R18, R47, R22 ;  /* 0x000000162f127220 */ /* 0x000fe20000400000 */
[----:B------:R-:W-:Y:S01]  /*7dc0*/  FFMA R19, R49, R64, R19 ;  /* 0x0000004031137223 */ /* 0x000fe20000000013 */
        /* <DEDUP_REMOVED lines=14> */
[----:B------:R-:W-:Y:S01]  /*7eb0*/  F2FP.F16.F32.PACK_AB R8, R2, R0 ;  /* 0x000000000208723e */ /* 0x000fe200000000ff */
[----:B------:R-:W-:Y:S01]  /*7ec0*/  FFMA R20, R49, R69, R20 ;  /* 0x0000004531147223 */ /* 0x000fe20000000014 */
[----:B------:R-:W-:Y:S01]  /*7ed0*/  F2FP.F16.F32.PACK_AB R9, R15, R3 ;  /* 0x000000030f09723e */ /* 0x000fe200000000ff */
[----:B------:R-:W-:Y:S01]  /*7ee0*/  HADD2.F32 R74, -RZ, R80.H1_H1 ;  /* 0x30000050ff4a7230 */ /* 0x000fe20000004100 */
[----:B------:R-:W-:Y:S01]  /*7ef0*/  F2FP.F16.F32.PACK_AB R10, R13, R12 ;  /* 0x0000000c0d0a723e */ /* 0x000fe200000000ff */
[----:B------:R-:W-:Y:S01]  /*7f00*/  FMUL R24, R47, R28 ;  /* 0x0000001c2f187220 */ /* 0x000fe20000400000 */
[----:B------:R-:W-:Y:S01]  /*7f10*/  F2FP.F16.F32.PACK_AB R11, R19, R14 ;  /* 0x0000000e130b723e */ /* 0x000fe200000000ff */
[----:B------:R-:W-:Y:S01]  /*7f20*/  FFMA R21, R49, R70, R21 ;  /* 0x0000004631157223 */ /* 0x000fe20000000015 */
[--C-:B------:R-:W-:Y:S02]  /*7f30*/  HADD2.F32 R75, -RZ, R81.reuse.H0_H0 ;  /* 0x20000051ff4b7230 */ /* 0x100fe40000004100 */
[----:B------:R-:W-:Y:S01]  /*7f40*/  FMUL R25, R47, R29 ;  /* 0x0000001d2f197220 */ /* 0x000fe20000400000 */
[----:B------:R-:W-:Y:S01]  /*7f50*/  FFMA R22, R49, R71, R22 ;  /* 0x0000004731167223 */ /* 0x000fe20000000016 */
[----:B------:R1:W-:Y:S01]  /*7f60*/  STS.128 [R111+0x10], R8 ;  /* 0x000010086f007388 */ /* 0x0003e20000000c00 */
        /* <DEDUP_REMOVED lines=28> */
[----:B------:R-:W-:Y:S02]  /*8130*/  F2FP.F16.F32.PACK_AB R27, R35, R30 ;  /* 0x0000001e231b723e */ /* 0x000fe400000000ff */
[----:B------:R-:W-:Y:S05]  /*8140*/  IADD3 R0, PT, PT, R102, R111, RZ ;  /* 0x0000006f66007210 */ /* 0x000fea0007ffe0ff */
        /* <DEDUP_REMOVED lines=9> */
[----:B------:R-:W-:Y:S02]  /*81e0*/  UIADD3 UR10, UP0, UPT, UR54, 0x680, URZ ;  /* 0x00000680360a7890 */ /* 0x000fe4000ff1e0ff */
[----:B------:R-:W-:Y:S02]  /*81f0*/  UIADD3 UR5, UPT, UPT, UR41, 0x20, URZ ;  /* 0x0000002029057890 */ /* 0x000fe4000fffe0ff */
[----:B------:R-:W-:Y:S02]  /*8200*/  UIADD3 UR4, UPT, UPT, UR48, 0x400, UR8 ;  /* 0x0000040030047890 */ /* 0x000fe4000fffe008 */
[----:B------:R-:W-:Y:S01]  /*8210*/  UIADD3.X UR11, UPT, UPT, URZ, UR55, URZ, UP0, !UPT ;  /* 0x00000037ff0b7290 */ /* 0x000fe200087fe4ff */
[----:B------:R-:W-:Y:S01]  /*8220*/  UMOV UR6, UR42 ;  /* 0x0000002a00067c82 */ /* 0x000fe20008000000 */
[----:B------:R-:W-:Y:S07]  /*8230*/  UMOV UR7, UR36 ;  /* 0x0000002400077c82 */ /* 0x000fee0008000000 */
[----:B------:R2:W-:Y:S02]  /*8240*/  UTMASTG.3D [UR4], [UR10] ;  /* 0x000000040a0073b5 */ /* 0x0005e40008010000 */
[----:B--2---:R0:W-:Y:S02]  /*8250*/  UTMACMDFLUSH ;  /* 0x00000000000079b7 */ /* 0x0041e40000000000 */
.L_x_141:
[----:B------:R-:W-:Y:S05]  /*8260*/  BSYNC.RECONVERGENT B0 ;  /* 0x0000000000007941 */ /* 0x000fea0003800200 */
.L_x_140:
[----:B------:R-:W-:Y:S01]  /*8270*/  UIADD3 UR43, UPT, UPT, UR43, 0x1, URZ ;  /* 0x000000012b2b7890 */ /* 0x000fe2000fffe0ff */
[----:B------:R-:W-:Y:S03]  /*8280*/  BSSY.RECONVERGENT B0, `(.L_x_142) ;  /* 0x0000008000007945 */ /* 0x000fe60003800200 */
[----:B------:R-:W-:Y:S04]  /*8290*/  UISETP.NE.AND UP0, UPT, UR43, 0x3, UPT ;  /* 0x000000032b00788c */ /* 0x000fe8000bf05270 */
[----:B------:R-:W-:Y:S02]  /*82a0*/  UISETP.EQ.XOR UP1, UPT, UR40, 0x3, !UP0 ;  /* 0x000000032800788c */ /* 0x000fe4000c722a70 */
[----:B------:R-:W-:Y:S02]  /*82b0*/  USEL UR56, UR43, URZ, UP0 ;  /* 0x000000ff2b387287 */ /* 0x000fe40008000000 */
[----:B------:R-:W-:Y:S04]  /*82c0*/  USEL UR4, URZ, 0x1, !UP1 ;  /* 0x00000001ff047887 */ /* 0x000fe8000c800000 */
[----:B------:R-:W-:Y:S01]  /*82d0*/  ULOP3.LUT UR51, UR51, UR4, URZ, 0x3c, !UPT ;  /* 0x0000000433337292 */ /* 0x000fe2000f8e3cff */
[----:B------:R-:W-:Y:S11]  /*82e0*/  @P0 BRA `(.L_x_143) ;  /* 0x0000000000040947 */ /* 0x000ff60003800000 */
[----:B------:R-:W-:Y:S04]  /*82f0*/  DEPBAR.LE SB0, 0x1 ;  /* 0x000080400000791a */ /* 0x000fe80000000000 */
.L_x_143:
[----:B------:R-:W-:Y:S05]  /*8300*/  BSYNC.RECONVERGENT B0 ;  /* 0x0000000000007941 */ /* 0x000fea0003800200 */
.L_x_142:
[----:B------:R-:W-:Y:S01]  /*8310*/  BAR.SYNC.DEFER_BLOCKING 0x1, 0x80 ;  /* 0x0042000000007b1d */ /* 0x000fe20000010000 */
[----:B------:R-:W-:Y:S01]  /*8320*/  UISETP.NE.AND UP0, UPT, UR50, -0x2, UPT ;  /* 0xfffffffe3200788c */ /* 0x000fe2000bf05270 */
[----:B------:R-:W-:Y:S08]  /*8330*/  IADD3 R45, PT, PT, R45, 0x1, RZ ;  /* 0x000000012d2d7810 */ /* 0x000ff00007ffe0ff */
[----:B------:R-:W-:Y:S05]  /*8340*/  BRA.U !UP0, `(.L_x_144) ;  /* 0x0000000108287547 */ /* 0x000fea000b800000 */
[----:B------:R-:W-:Y:S01]  /*8350*/  ISETP.NE.AND P0, PT, R109, RZ, PT ;  /* 0x000000ff6d00720c */ /* 0x000fe20003f05270 */
[----:B------:R-:W-:Y:S01]  /*8360*/  IMAD.U32 R2, RZ, RZ, UR49 ;  /* 0x00000031ff027e24 */ /* 0x000fe2000f8e00ff */
[----:B------:R-:W-:Y:S01]  /*8370*/  UIADD3 UR49, UPT, UPT, UR49, 0x1, URZ ;  /* 0x0000000131317890 */ /* 0x000fe2000fffe0ff */
[----:B-1----:R-:W-:Y:S03]  /*8380*/  IMAD.U32 R0, RZ, RZ, UR37 ;  /* 0x00000025ff007e24 */ /* 0x002fe6000f8e00ff */
[----:B------:R-:W-:Y:S04]  /*8390*/  UISETP.NE.AND UP0, UPT, UR49, 0x3, UPT ;  /* 0x000000033100788c */ /* 0x000fe8000bf05270 */
[----:B------:R-:W-:Y:S03]  /*83a0*/  USEL UR49, UR49, URZ, UP0 ;  /* 0x000000ff31317287 */ /* 0x000fe60008000000 */
[----:B------:R-:W-:Y:S05]  /*83b0*/  @P0 LEA R2, R2, UR48, 0x3 ;  /* 0x0000003002020c11 */ /* 0x000fea000f8e18ff */
[----:B------:R-:W-:Y:S05]  /*83c0*/  @P0 VIADD R2, R2, 0x158 ;  /* 0x0000015802020836 */ /* 0x000fea0000000000 */
[----:B------:R-:W-:Y:S04]  /*83d0*/  @P0 PRMT R0, R0, 0x654, R2 ;  /* 0x0000065400000816 */ /* 0x000fe80000000002 */
[----:B------:R2:W-:Y:S03]  /*83e0*/  @P0 SYNCS.ARRIVE.TRANS64.RED.A1T0 RZ, [R0+URZ], RZ ;  /* 0x000000ff00ff09a7 */ /* 0x0005e600081004ff */
.L_x_144:
[----:B------:R-:W-:Y:S01]  /*83f0*/  ISETP.NE.AND P2, PT, R105, RZ, PT ;  /* 0x000000ff6900720c */ /* 0x000fe20003f45270 */
[----:B------:R-:W-:Y:S01]  /*8400*/  UIADD3 UR50, UPT, UPT, UR50, 0x2, URZ ;  /* 0x0000000232327890 */ /* 0x000fe2000fffe0ff */
[----:B------:R-:W-:Y:S01]  /*8410*/  ISETP.NE.AND P0, PT, R108, 0x2, PT ;  /* 0x000000026c00780c */ /* 0x000fe20003f05270 */
[----:B------:R-:W-:Y:S01]  /*8420*/  IMAD.IADD R15, R43, 0x1, R90 ;  /* 0x000000012b0f7824 */ /* 0x000fe200078e025a */
[----:B------:R-:W-:Y:S01]  /*8430*/  ISETP.NE.AND P1, PT, R45, 0x4, PT ;  /* 0x000000042d00780c */ /* 0x000fe20003f25270 */
[----:B------:R-:W-:Y:S01]  /*8440*/  IMAD.IADD R14, R44, 0x1, R91 ;  /* 0x000000012c0e7824 */ /* 0x000fe200078e025b */
[----:B------:R-:W-:Y:S02]  /*8450*/  SEL R2, RZ, 0x1, P0 ;  /* 0x00000001ff027807 */ /* 0x000fe40000000000 */
[----:B-12---:R-:W-:Y:S02]  /*8460*/  SEL R0, RZ, 0x1, P1 ;  /* 0x00000001ff007807 */ /* 0x006fe40000800000 */
[----:B------:R-:W-:Y:S02]  /*8470*/  LOP3.LUT R100, R100, R2, RZ, 0x3c, !PT ;  /* 0x0000000264647212 */ /* 0x000fe400078e3cff */
[----:B------:R-:W-:Y:S02]  /*8480*/  LOP3.LUT R101, R101, R0, RZ, 0x3c, !PT ;  /* 0x0000000065657212 */ /* 0x000fe400078e3cff */
[----:B------:R-:W-:Y:S02]  /*8490*/  @P2 R2UR UR36, R99 ;  /* 0x00000000632422ca */ /* 0x000fe400000e0000 */
[----:B------:R-:W-:Y:S02]  /*84a0*/  SEL R108, R108, RZ, P0 ;  /* 0x000000ff6c6c7207 */ /* 0x000fe40000000000 */
[----:B------:R-:W-:Y:S01]  /*84b0*/  SEL R45, R45, RZ, P1 ;  /* 0x000000ff2d2d7207 */ /* 0x000fe20000800000 */
[----:B------:R-:W-:Y:S10]  /*84c0*/  @P2 BRA `(.L_x_145) ;  /* 0xffffffd800082947 */ /* 0x000ff4000383ffff */
[----:B------:R-:W-:-:S09]  /*84d0*/  UISETP.NE.AND UP0, UPT, UR53, URZ, UPT ;  /* 0x000000ff3500728c */ /* 0x000fd2000bf05270 */
[----:B------:R-:W-:Y:S05]  /*84e0*/  BRA.U !UP0, `(.L_x_146) ;  /* 0x0000000108487547 */ /* 0x000fea000b800000 */
[----:B------:R-:W1:Y:S02]  /*84f0*/  LDCU.64 UR4, c[0x0][0x890] ;  /* 0x00011200ff0477ac */ /* 0x000e640008000a00 */
[----:B-1----:R-:W-:-:S04]  /*8500*/  UISETP.NE.U32.AND UP0, UPT, UR4, URZ, UPT ;  /* 0x000000ff0400728c */ /* 0x002fc8000bf05070 */
[----:B------:R-:W-:-:S09]  /*8510*/  UISETP.NE.AND.EX UP0, UPT, UR5, URZ, UPT, UP0 ;  /* 0x000000ff0500728c */ /* 0x000fd2000bf05300 */
[----:B------:R-:W-:Y:S05]  /*8520*/  BRA.U UP0, `(.L_x_147) ;  /* 0x00000001000c7547 */ /* 0x000fea000b800000 */
[----:B------:R-:W-:-:S13]  /*8530*/  FSETP.NEU.AND P0, PT, R49, RZ, PT ;  /* 0x000000ff3100720b */ /* 0x000fda0003f0d000 */
[----:B------:R-:W-:Y:S05]  /*8540*/  @!P0 EXIT ;  /* 0x000000000000894d */ /* 0x000fea0003800000 */
[----:B------:R-:W-:Y:S05]  /*8550*/  BRA `(.L_x_146) ;  /* 0x00000000002c7947 */ /* 0x000fea0003800000 */
.L_x_147:
[----:B------:R-:W-:Y:S01]  /*8560*/  ISETP.NE.AND P0, PT, R107, RZ, PT ;  /* 0x000000ff6b00720c */ /* 0x000fe20003f05270 */
[----:B------:R-:W-:-:S12]  /*8570*/  BSSY.RECONVERGENT B0, `(.L_x_146) ;  /* 0x0000009000007945 */ /* 0x000fd80003800200 */
[----:B------:R-:W-:Y:S05]  /*8580*/  @P0 BRA `(.L_x_148) ;  /* 0x0000000000140947 */ /* 0x000fea0003800000 */
[----:B------:R-:W1:Y:S02]  /*8590*/  LDCU.64 UR4, c[0x0][0x888] ;  /* 0x00011100ff0477ac */ /* 0x000e640008000a00 */
[----:B-1----:R-:W-:-:S04]  /*85a0*/  ISETP.NE.U32.AND P0, PT, RZ, UR4, PT ;  /* 0x00000004ff007c0c */ /* 0x002fc8000bf05070 */
[----:B------:R-:W-:-:S13]  /*85b0*/  ISETP.NE.AND.EX P0, PT, RZ, UR5, PT, P0 ;  /* 0x00000005ff007c0c */ /* 0x000fda000bf05300 */
[----:B------:R-:W-:Y:S05]  /*85c0*/  @!P0 EXIT ;  /* 0x000000000000894d */ /* 0x000fea0003800000 */
[----:B------:R-:W-:Y:S05]  /*85d0*/  BRA `(.L_x_149) ;  /* 0x0000000000087947 */ /* 0x000fea0003800000 */
.L_x_148:
[----:B------:R-:W-:-:S13]  /*85e0*/  FSETP.NEU.AND P0, PT, R49, RZ, PT ;  /* 0x000000ff3100720b */ /* 0x000fda0003f0d000 */
[----:B------:R-:W-:Y:S05]  /*85f0*/  @!P0 EXIT ;  /* 0x000000000000894d */ /* 0x000fea0003800000 */
.L_x_149:
[----:B------:R-:W-:Y:S05]  /*8600*/  BSYNC.RECONVERGENT B0 ;  /* 0x0000000000007941 */ /* 0x000fea0003800200 */
.L_x_146:
[----:B------:R-:W-:Y:S01]  /*8610*/  ULEA UR4, UR49, UR48, 0x3 ;  /* 0x0000003031047291 */ /* 0x000fe2000f8e18ff */
[----:B------:R-:W-:-:S04]  /*8620*/  DEPBAR.LE SB0, 0x0 ;  /* 0x000080000000791a */ /* 0x000fc80000000000 */
[----:B------:R-:W-:-:S04]  /*8630*/  UIADD3 UR4, UPT, UPT, UR4, 0x158, URZ ;  /* 0x0000015804047890 */ /* 0x000fc8000fffe0ff */
[----:B------:R-:W-:-:S09]  /*8640*/  UPRMT UR4, UR37, 0x654, UR4 ;  /* 0x0000065425047896 */ /* 0x000fd20008000004 */
[----:B------:R-:W-:Y:S01]  /*8650*/  SYNCS.ARRIVE.TRANS64.RED.A1T0 RZ, [UR4], RZ ;  /* 0x000000ffffff79a7 */ /* 0x000fe20008100404 */
[----:B------:R-:W-:Y:S05]  /*8660*/  EXIT ;  /* 0x000000000000794d */ /* 0x000fea0003800000 */
.L_x_25:
[----:B--2---:R2:W4:Y:S02]  /*8670*/  SYNCS.PHASECHK.TRANS64.TRYWAIT P0, [R2+URZ+0x1f0], R3 ;  /* 0x0001f003020075a7 */ /* 0x00452400080011ff */
[----:B----4-:R-:W-:Y:S05]  /*8680*/  @!P0 NANOSLEEP.SYNCS 0x989680 ;  /* 0x009896800000895d */ /* 0x010fea0003900000 */
[----:B------:R-:W4:Y:S02]  /*8690*/  @!P0 SYNCS.PHASECHK.TRANS64 P0, [R2+URZ+0x1f0], R3 ;  /* 0x0001f003020085a7 */ /* 0x000f2400080010ff */
[----:B----4-:R-:W-:Y:S05]  /*86a0*/  @!P0 BRA `(.L_x_25) ;  /* 0xfffffffc00f08947 */ /* 0x010fea000383ffff */
[----:B------:R-:W-:Y:S05]  /*86b0*/  BRA `(.L_x_150) ;  /* 0xffffff9000d87947 */ /* 0x000fea000383ffff */
.L_x_28:
[----:B------:R-:W-:-:S07]  /*86c0*/  MOV R2, UR33 ;  /* 0x0000002100027c02 */ /* 0x000fce0008000f00 */
.L_x_151:
[----:B-1----:R1:W2:Y:S02]  /*86d0*/  SYNCS.PHASECHK.TRANS64.TRYWAIT P0, [R2+URZ+0xa0], R4 ;  /* 0x0000a004020075a7 */ /* 0x0022a400080011ff */
[----:B--2---:R-:W-:Y:S05]  /*86e0*/  @!P0 NANOSLEEP.SYNCS 0x989680 ;  /* 0x009896800000895d */ /* 0x004fea0003900000 */
[----:B------:R-:W2:Y:S02]  /*86f0*/  @!P0 SYNCS.PHASECHK.TRANS64 P0, [R2+URZ+0xa0], R4 ;  /* 0x0000a004020085a7 */ /* 0x000ea400080010ff */
[----:B--2---:R-:W-:Y:S05]  /*8700*/  @!P0 BRA `(.L_x_151) ;  /* 0xfffffffc00f08947 */ /* 0x004fea000383ffff */
[----:B------:R-:W-:Y:S05]  /*8710*/  BRA `(.L_x_27) ;  /* 0xffffff9400407947 */ /* 0x000fea000383ffff */
.L_x_35:
[----:B-1----:R-:W-:-:S07]  /*8720*/  MOV R2, UR17 ;  /* 0x0000001100027c02 */ /* 0x002fce0008000f00 */
.L_x_152:
[----:B-1----:R1:W2:Y:S02]  /*8730*/  SYNCS.PHASECHK.TRANS64.TRYWAIT P0, [R2+URZ+0xa0], R4 ;  /* 0x0000a004020075a7 */ /* 0x0022a400080011ff */
[----:B--2---:R-:W-:Y:S05]  /*8740*/  @!P0 NANOSLEEP.SYNCS 0x989680 ;  /* 0x009896800000895d */ /* 0x004fea0003900000 */
[----:B------:R-:W2:Y:S02]  /*8750*/  @!P0 SYNCS.PHASECHK.TRANS64 P0, [R2+URZ+0xa0], R4 ;  /* 0x0000a004020085a7 */ /* 0x000ea400080010ff */
[----:B--2---:R-:W-:Y:S05]  /*8760*/  @!P0 BRA `(.L_x_152) ;  /* 0xfffffffc00f08947 */ /* 0x004fea000383ffff */
[----:B------:R-:W-:Y:S05]  /*8770*/  BRA `(.L_x_34) ;  /* 0xffffff9400fc7947 */ /* 0x000fea000383ffff */
.L_x_40:
[----:B-1----:R1:W2:Y:S02]  /*8780*/  SYNCS.PHASECHK.TRANS64.TRYWAIT P0, [R2+URZ+0x180], R3 ;  /* 0x00018003020075a7 */ /* 0x0022a400080011ff */
[----:B--2---:R-:W-:Y:S05]  /*8790*/  @!P0 NANOSLEEP.SYNCS 0x989680 ;  /* 0x009896800000895d */ /* 0x004fea0003900000 */
[----:B------:R-:W2:Y:S02]  /*87a0*/  @!P0 SYNCS.PHASECHK.TRANS64 P0, [R2+URZ+0x180], R3 ;  /* 0x00018003020085a7 */ /* 0x000ea400080010ff */
[----:B--2---:R-:W-:Y:S05]  /*87b0*/  @!P0 BRA `(.L_x_40) ;  /* 0xfffffffc00f08947 */ /* 0x004fea000383ffff */
[----:B------:R-:W-:Y:S05]  /*87c0*/  BRA `(.L_x_153) ;  /* 0xffffff9800a07947 */ /* 0x000fea000383ffff */
.L_x_44:
[----:B---3--:R-:W-:-:S07]  /*87d0*/  MOV R0, UR5 ;  /* 0x0000000500007c02 */ /* 0x008fce0008000f00 */
.L_x_154:
[----:B-1----:R1:W2:Y:S02]  /*87e0*/  SYNCS.PHASECHK.TRANS64.TRYWAIT P0, [R0+URZ], R2 ;  /* 0x00000002000075a7 */ /* 0x0022a400080011ff */
[----:B--2---:R-:W-:Y:S05]  /*87f0*/  @!P0 NANOSLEEP.SYNCS 0x989680 ;  /* 0x009896800000895d */ /* 0x004fea0003900000 */
[----:B------:R-:W2:Y:S02]  /*8800*/  @!P0 SYNCS.PHASECHK.TRANS64 P0, [R0+URZ], R2 ;  /* 0x00000002000085a7 */ /* 0x000ea400080010ff */
[----:B--2---:R-:W-:Y:S05]  /*8810*/  @!P0 BRA `(.L_x_154) ;  /* 0xfffffffc00f08947 */ /* 0x004fea000383ffff */
[----:B------:R-:W-:Y:S05]  /*8820*/  BRA `(.L_x_155) ;  /* 0xffffffa000107947 */ /* 0x000fea000383ffff */
.L_x_45:
[----:B---3--:R-:W-:-:S07]  /*8830*/  MOV R0, UR5 ;  /* 0x0000000500007c02 */ /* 0x008fce0008000f00 */
.L_x_156:
[----:B-1----:R1:W2:Y:S02]  /*8840*/  SYNCS.PHASECHK.TRANS64.TRYWAIT P0, [R0+URZ], R3 ;  /* 0x00000003000075a7 */ /* 0x0022a400080011ff */
[----:B--2---:R-:W-:Y:S05]  /*8850*/  @!P0 NANOSLEEP.SYNCS 0x989680 ;  /* 0x009896800000895d */ /* 0x004fea0003900000 */
[----:B------:R-:W2:Y:S02]  /*8860*/  @!P0 SYNCS.PHASECHK.TRANS64 P0, [R0+URZ], R3 ;  /* 0x00000003000085a7 */ /* 0x000ea400080010ff */
[----:B--2---:R-:W-:Y:S05]  /*8870*/  @!P0 BRA `(.L_x_156) ;  /* 0xfffffffc00f08947 */ /* 0x004fea000383ffff */
[----:B------:R-:W-:Y:S05]  /*8880*/  BRA `(.L_x_157) ;  /* 0xffffffa0001c7947 */ /* 0x000fea000383ffff */
.L_x_46:
[----:B---3--:R-:W-:-:S07]  /*8890*/  MOV R0, UR5 ;  /* 0x0000000500007c02 */ /* 0x008fce0008000f00 */
.L_x_158:
[----:B-1----:R1:W2:Y:S02]  /*88a0*/  SYNCS.PHASECHK.TRANS64.TRYWAIT P0, [R0+URZ], R3 ;  /* 0x00000003000075a7 */ /* 0x0022a400080011ff */
[----:B--2---:R-:W-:Y:S05]  /*88b0*/  @!P0 NANOSLEEP.SYNCS 0x989680 ;  /* 0x009896800000895d */ /* 0x004fea0003900000 */
[----:B------:R-:W2:Y:S02]  /*88c0*/  @!P0 SYNCS.PHASECHK.TRANS64 P0, [R0+URZ], R3 ;  /* 0x00000003000085a7 */ /* 0x000ea400080010ff */
[----:B--2---:R-:W-:Y:S05]  /*88d0*/  @!P0 BRA `(.L_x_158) ;  /* 0xfffffffc00f08947 */ /* 0x004fea000383ffff */
[----:B------:R-:W-:Y:S05]  /*88e0*/  BRA `(.L_x_159) ;  /* 0xffffffa000287947 */ /* 0x000fea000383ffff */
.L_x_47:
[----:B---3--:R-:W-:-:S07]  /*88f0*/  MOV R0, UR5 ;  /* 0x0000000500007c02 */ /* 0x008fce0008000f00 */
.L_x_160:
[----:B-1----:R1:W2:Y:S02]  /*8900*/  SYNCS.PHASECHK.TRANS64.TRYWAIT P0, [R0+URZ], R3 ;  /* 0x00000003000075a7 */ /* 0x0022a400080011ff */
[----:B--2---:R-:W-:Y:S05]  /*8910*/  @!P0 NANOSLEEP.SYNCS 0x989680 ;  /* 0x009896800000895d */ /* 0x004fea0003900000 */
[----:B------:R-:W2:Y:S02]  /*8920*/  @!P0 SYNCS.PHASECHK.TRANS64 P0, [R0+URZ], R3 ;  /* 0x00000003000085a7 */ /* 0x000ea400080010ff */
[----:B--2---:R-:W-:Y:S05]  /*8930*/  @!P0 BRA `(.L_x_160) ;  /* 0xfffffffc00f08947 */ /* 0x004fea000383ffff */
[----:B------:R-:W-:Y:S05]  /*8940*/  BRA `(.L_x_161) ;  /* 0xffffffa000347947 */ /* 0x000fea000383ffff */
.L_x_48:
[----:B---3--:R-:W-:-:S07]  /*8950*/  MOV R0, UR5 ;  /* 0x0000000500007c02 */ /* 0x008fce0008000f00 */
.L_x_162:
[----:B-1----:R1:W2:Y:S02]  /*8960*/  SYNCS.PHASECHK.TRANS64.TRYWAIT P0, [R0+URZ], R3 ;  /* 0x00000003000075a7 */ /* 0x0022a400080011ff */
[----:B--2---:R-:W-:Y:S05]  /*8970*/  @!P0 NANOSLEEP.SYNCS 0x989680 ;  /* 0x009896800000895d */ /* 0x004fea0003900000 */
[----:B------:R-:W2:Y:S02]  /*8980*/  @!P0 SYNCS.PHASECHK.TRANS64 P0, [R0+URZ], R3 ;  /* 0x00000003000085a7 */ /* 0x000ea400080010ff */
[----:B--2---:R-:W-:Y:S05]  /*8990*/  @!P0 BRA `(.L_x_162) ;  /* 0xfffffffc00f08947 */ /* 0x004fea000383ffff */
[----:B------:R-:W-:Y:S05]  /*89a0*/  BRA `(.L_x_163) ;  /* 0xffffffa000407947 */ /* 0x000fea000383ffff */
.L_x_49:
[----:B---3--:R-:W-:-:S07]  /*89b0*/  MOV R0, UR5 ;  /* 0x0000000500007c02 */ /* 0x008fce0008000f00 */
.L_x_164:
[----:B-1----:R1:W2:Y:S02]  /*89c0*/  SYNCS.PHASECHK.TRANS64.TRYWAIT P0, [R0+URZ], R3 ;  /* 0x00000003000075a7 */ /* 0x0022a400080011ff */
[----:B--2---:R-:W-:Y:S05]  /*89d0*/  @!P0 NANOSLEEP.SYNCS 0x989680 ;  /* 0x009896800000895d */ /* 0x004fea0003900000 */
[----:B------:R-:W2:Y:S02]  /*89e0*/  @!P0 SYNCS.PHASECHK.TRANS64 P0, [R0+URZ], R3 ;  /* 0x00000003000085a7 */ /* 0x000ea400080010ff */
[----:B--2---:R-:W-:Y:S05]  /*89f0*/  @!P0 BRA `(.L_x_164) ;  /* 0xfffffffc00f08947 */ /* 0x004fea000383ffff */
[----:B------:R-:W-:Y:S05]  /*8a00*/  BRA `(.L_x_165) ;  /* 0xffffffa0004c7947 */ /* 0x000fea000383ffff */
.L_x_50:
[----:B---3--:R-:W-:-:S07]  /*8a10*/  MOV R0, UR5 ;  /* 0x0000000500007c02 */ /* 0x008fce0008000f00 */
.L_x_166:
[----:B-1----:R1:W2:Y:S02]  /*8a20*/  SYNCS.PHASECHK.TRANS64.TRYWAIT P0, [R0+URZ], R3 ;  /* 0x00000003000075a7 */ /* 0x0022a400080011ff */
[----:B--2---:R-:W-:Y:S05]  /*8a30*/  @!P0 NANOSLEEP.SYNCS 0x989680 ;  /* 0x009896800000895d */ /* 0x004fea0003900000 */
[----:B------:R-:W2:Y:S02]  /*8a40*/  @!P0 SYNCS.PHASECHK.TRANS64 P0, [R0+URZ], R3 ;  /* 0x00000003000085a7 */ /* 0x000ea400080010ff */
[----:B--2---:R-:W-:Y:S05]  /*8a50*/  @!P0 BRA `(.L_x_166) ;  /* 0xfffffffc00f08947 */ /* 0x004fea000383ffff */
[----:B------:R-:W-:Y:S05]  /*8a60*/  BRA `(.L_x_167) ;  /* 0xffffffa000587947 */ /* 0x000fea000383ffff */
.L_x_51:
[----:B---3--:R-:W-:-:S07]  /*8a70*/  MOV R0, UR5 ;  /* 0x0000000500007c02 */ /* 0x008fce0008000f00 */
.L_x_168:
[----:B-1----:R1:W2:Y:S02]  /*8a80*/  SYNCS.PHASECHK.TRANS64.TRYWAIT P0, [R0+URZ], R3 ;  /* 0x00000003000075a7 */ /* 0x0022a400080011ff */
[----:B--2---:R-:W-:Y:S05]  /*8a90*/  @!P0 NANOSLEEP.SYNCS 0x989680 ;  /* 0x009896800000895d */ /* 0x004fea0003900000 */
[----:B------:R-:W2:Y:S02]  /*8aa0*/  @!P0 SYNCS.PHASECHK.TRANS64 P0, [R0+URZ], R3 ;  /* 0x00000003000085a7 */ /* 0x000ea400080010ff */
[----:B--2---:R-:W-:Y:S05]  /*8ab0*/  @!P0 BRA `(.L_x_168) ;  /* 0xfffffffc00f08947 */ /* 0x004fea000383ffff */
[----:B------:R-:W-:Y:S05]  /*8ac0*/  BRA `(.L_x_169) ;  /* 0xffffffa000647947 */ /* 0x000fea000383ffff */
.L_x_52:
[----:B---3--:R-:W-:-:S07]  /*8ad0*/  MOV R0, UR5 ;  /* 0x0000000500007c02 */ /* 0x008fce0008000f00 */
.L_x_170:
[----:B-1----:R1:W2:Y:S02]  /*8ae0*/  SYNCS.PHASECHK.TRANS64.TRYWAIT P0, [R0+URZ], R3 ;  /* 0x00000003000075a7 */ /* 0x0022a400080011ff */
[----:B--2---:R-:W-:Y:S05]  /*8af0*/  @!P0 NANOSLEEP.SYNCS 0x989680 ;  /* 0x009896800000895d */ /* 0x004fea0003900000 */
[----:B------:R-:W2:Y:S02]  /*8b00*/  @!P0 SYNCS.PHASECHK.TRANS64 P0, [R0+URZ], R3 ;  /* 0x00000003000085a7 */ /* 0x000ea400080010ff */
[----:B--2---:R-:W-:Y:S05]  /*8b10*/  @!P0 BRA `(.L_x_170) ;  /* 0xfffffffc00f08947 */ /* 0x004fea000383ffff */
[----:B------:R-:W-:Y:S05]  /*8b20*/  BRA `(.L_x_171) ;  /* 0xffffffa000707947 */ /* 0x000fea000383ffff */
.L_x_53:
[----:B---3--:R-:W-:-:S07]  /*8b30*/  MOV R0, UR5 ;  /* 0x0000000500007c02 */ /* 0x008fce0008000f00 */
.L_x_172:
[----:B-1----:R1:W2:Y:S02]  /*8b40*/  SYNCS.PHASECHK.TRANS64.TRYWAIT P0, [R0+URZ], R3 ;  /* 0x00000003000075a7 */ /* 0x0022a400080011ff */
[----:B--2---:R-:W-:Y:S05]  /*8b50*/  @!P0 NANOSLEEP.SYNCS 0x989680 ;  /* 0x009896800000895d */ /* 0x004fea0003900000 */
[----:B------:R-:W2:Y:S02]  /*8b60*/  @!P0 SYNCS.PHASECHK.TRANS64 P0, [R0+URZ], R3 ;  /* 0x00000003000085a7 */ /* 0x000ea400080010ff */
[----:B--2---:R-:W-:Y:S05]  /*8b70*/  @!P0 BRA `(.L_x_172) ;  /* 0xfffffffc00f08947 */ /* 0x004fea000383ffff */
[----:B------:R-:W-:Y:S05]  /*8b80*/  BRA `(.L_x_173) ;  /* 0xffffffa0007c7947 */ /* 0x000fea000383ffff */
.L_x_54:
[----:B---3--:R-:W-:-:S07]  /*8b90*/  MOV R0, UR5 ;  /* 0x0000000500007c02 */ /* 0x008fce0008000f00 */
.L_x_174:
[----:B-1----:R1:W2:Y:S02]  /*8ba0*/  SYNCS.PHASECHK.TRANS64.TRYWAIT P0, [R0+URZ], R3 ;  /* 0x00000003000075a7 */ /* 0x0022a400080011ff */
[----:B--2---:R-:W-:Y:S05]  /*8bb0*/  @!P0 NANOSLEEP.SYNCS 0x989680 ;  /* 0x009896800000895d */ /* 0x004fea0003900000 */
[----:B------:R-:W2:Y:S02]  /*8bc0*/  @!P0 SYNCS.PHASECHK.TRANS64 P0, [R0+URZ], R3 ;  /* 0x00000003000085a7 */ /* 0x000ea400080010ff */
[----:B--2---:R-:W-:Y:S05]  /*8bd0*/  @!P0 BRA `(.L_x_174) ;  /* 0xfffffffc00f08947 */ /* 0x004fea000383ffff */
[----:B------:R-:W-:Y:S05]  /*8be0*/  BRA `(.L_x_175) ;  /* 0xffffffa000887947 */ /* 0x000fea000383ffff */
.L_x_55:
[----:B---3--:R-:W-:-:S07]  /*8bf0*/  MOV R0, UR5 ;  /* 0x0000000500007c02 */ /* 0x008fce0008000f00 */
.L_x_176:
[----:B-1----:R1:W2:Y:S02]  /*8c00*/  SYNCS.PHASECHK.TRANS64.TRYWAIT P0, [R0+URZ], R3 ;  /* 0x00000003000075a7 */ /* 0x0022a400080011ff */
[----:B--2---:R-:W-:Y:S05]  /*8c10*/  @!P0 NANOSLEEP.SYNCS 0x989680 ;  /* 0x009896800000895d */ /* 0x004fea0003900000 */
[----:B------:R-:W2:Y:S02]  /*8c20*/  @!P0 SYNCS.PHASECHK.TRANS64 P0, [R0+URZ], R3 ;  /* 0x00000003000085a7 */ /* 0x000ea400080010ff */
[----:B--2---:R-:W-:Y:S05]  /*8c30*/  @!P0 BRA `(.L_x_176) ;  /* 0xfffffffc00f08947 */ /* 0x004fea000383ffff */
[----:B------:R-:W-:Y:S05]  /*8c40*/  BRA `(.L_x_177) ;  /* 0xffffffa000947947 */ /* 0x000fea000383ffff */
.L_x_56:
[----:B---3--:R-:W-:-:S07]  /*8c50*/  MOV R0, UR5 ;  /* 0x0000000500007c02 */ /* 0x008fce0008000f00 */
.L_x_178:
[----:B-1----:R1:W2:Y:S02]  /*8c60*/  SYNCS.PHASECHK.TRANS64.TRYWAIT P0, [R0+URZ], R3 ;  /* 0x00000003000075a7 */ /* 0x0022a400080011ff */
[----:B--2---:R-:W-:Y:S05]  /*8c70*/  @!P0 NANOSLEEP.SYNCS 0x989680 ;  /* 0x009896800000895d */ /* 0x004fea0003900000 */
[----:B------:R-:W2:Y:S02]  /*8c80*/  @!P0 SYNCS.PHASECHK.TRANS64 P0, [R0+URZ], R3 ;  /* 0x00000003000085a7 */ /* 0x000ea400080010ff */
[----:B--2---:R-:W-:Y:S05]  /*8c90*/  @!P0 BRA `(.L_x_178) ;  /* 0xfffffffc00f08947 */ /* 0x004fea000383ffff */
[----:B------:R-:W-:Y:S05]  /*8ca0*/  BRA `(.L_x_179) ;  /* 0xffffffa000a07947 */ /* 0x000fea000383ffff */
.L_x_57:
[----:B---3--:R-:W-:-:S07]  /*8cb0*/  MOV R0, UR5 ;  /* 0x0000000500007c02 */ /* 0x008fce0008000f00 */
.L_x_180:
[----:B-1----:R1:W2:Y:S02]  /*8cc0*/  SYNCS.PHASECHK.TRANS64.TRYWAIT P0, [R0+URZ], R3 ;  /* 0x00000003000075a7 */ /* 0x0022a400080011ff */
[----:B--2---:R-:W-:Y:S05]  /*8cd0*/  @!P0 NANOSLEEP.SYNCS 0x989680 ;  /* 0x009896800000895d */ /* 0x004fea0003900000 */
[----:B------:R-:W2:Y:S02]  /*8ce0*/  @!P0 SYNCS.PHASECHK.TRANS64 P0, [R0+URZ], R3 ;  /* 0x00000003000085a7 */ /* 0x000ea400080010ff */
[----:B--2---:R-:W-:Y:S05]  /*8cf0*/  @!P0 BRA `(.L_x_180) ;  /* 0xfffffffc00f08947 */ /* 0x004fea000383ffff */
[----:B------:R-:W-:Y:S05]  /*8d00*/  BRA `(.L_x_181) ;  /* 0xffffffa000ac7947 */ /* 0x000fea000383ffff */
.L_x_58:
[----:B---3--:R-:W-:-:S07]  /*8d10*/  MOV R0, UR5 ;  /* 0x0000000500007c02 */ /* 0x008fce0008000f00 */
.L_x_182:
[----:B-1----:R1:W2:Y:S02]  /*8d20*/  SYNCS.PHASECHK.TRANS64.TRYWAIT P0, [R0+URZ], R3 ;  /* 0x00000003000075a7 */ /* 0x0022a400080011ff */
[----:B--2---:R-:W-:Y:S05]  /*8d30*/  @!P0 NANOSLEEP.SYNCS 0x989680 ;  /* 0x009896800000895d */ /* 0x004fea0003900000 */
[----:B------:R-:W2:Y:S02]  /*8d40*/  @!P0 SYNCS.PHASECHK.TRANS64 P0, [R0+URZ], R3 ;  /* 0x00000003000085a7 */ /* 0x000ea400080010ff */
[----:B--2---:R-:W-:Y:S05]  /*8d50*/  @!P0 BRA `(.L_x_182) ;  /* 0xfffffffc00f08947 */ /* 0x004fea000383ffff */
[----:B------:R-:W-:Y:S05]  /*8d60*/  BRA `(.L_x_183) ;  /* 0xffffffa000b87947 */ /* 0x000fea000383ffff */
.L_x_59:
[----:B---3--:R-:W-:-:S07]  /*8d70*/  MOV R0, UR5 ;  /* 0x0000000500007c02 */ /* 0x008fce0008000f00 */
.L_x_184:
[----:B-1----:R1:W2:Y:S02]  /*8d80*/  SYNCS.PHASECHK.TRANS64.TRYWAIT P0, [R0+URZ], R3 ;  /* 0x00000003000075a7 */ /* 0x0022a400080011ff */
[----:B--2---:R-:W-:Y:S05]  /*8d90*/  @!P0 NANOSLEEP.SYNCS 0x989680 ;  /* 0x009896800000895d */ /* 0x004fea0003900000 */
[----:B------:R-:W2:Y:S02]  /*8da0*/  @!P0 SYNCS.PHASECHK.TRANS64 P0, [R0+URZ], R3 ;  /* 0x00000003000085a7 */ /* 0x000ea400080010ff */
[----:B--2---:R-:W-:Y:S05]  /*8db0*/  @!P0 BRA `(.L_x_184) ;  /* 0xfffffffc00f08947 */ /* 0x004fea000383ffff */
[----:B------:R-:W-:Y:S05]  /*8dc0*/  BRA `(.L_x_185) ;  /* 0xffffffa000c47947 */ /* 0x000fea000383ffff */
.L_x_60:
[----:B---3--:R-:W-:-:S07]  /*8dd0*/  MOV R0, UR5 ;  /* 0x0000000500007c02 */ /* 0x008fce0008000f00 */
.L_x_186:
[----:B-1----:R1:W2:Y:S02]  /*8de0*/  SYNCS.PHASECHK.TRANS64.TRYWAIT P0, [R0+URZ], R3 ;  /* 0x00000003000075a7 */ /* 0x0022a400080011ff */
[----:B--2---:R-:W-:Y:S05]  /*8df0*/  @!P0 NANOSLEEP.SYNCS 0x989680 ;  /* 0x009896800000895d */ /* 0x004fea0003900000 */
[----:B------:R-:W2:Y:S02]  /*8e00*/  @!P0 SYNCS.PHASECHK.TRANS64 P0, [R0+URZ], R3 ;  /* 0x00000003000085a7 */ /* 0x000ea400080010ff */
[----:B--2---:R-:W-:Y:S05]  /*8e10*/  @!P0 BRA `(.L_x_186) ;  /* 0xfffffffc00f08947 */ /* 0x004fea000383ffff */
[----:B------:R-:W-:Y:S05]  /*8e20*/  BRA `(.L_x_187) ;  /* 0xffffffa000d07947 */ /* 0x000fea000383ffff */
.L_x_61:
[----:B---3--:R-:W-:-:S07]  /*8e30*/  MOV R0, UR5 ;  /* 0x0000000500007c02 */ /* 0x008fce0008000f00 */
.L_x_188:
[----:B-1----:R1:W2:Y:S02]  /*8e40*/  SYNCS.PHASECHK.TRANS64.TRYWAIT P0, [R0+URZ], R3 ;  /* 0x00000003000075a7 */ /* 0x0022a400080011ff */
[----:B--2---:R-:W-:Y:S05]  /*8e50*/  @!P0 NANOSLEEP.SYNCS 0x989680 ;  /* 0x009896800000895d */ /* 0x004fea0003900000 */
[----:B------:R-:W2:Y:S02]  /*8e60*/  @!P0 SYNCS.PHASECHK.TRANS64 P0, [R0+URZ], R3 ;  /* 0x00000003000085a7 */ /* 0x000ea400080010ff */
[----:B--2---:R-:W-:Y:S05]  /*8e70*/  @!P0 BRA `(.L_x_188) ;  /* 0xfffffffc00f08947 */ /* 0x004fea000383ffff */
[----:B------:R-:W-:Y:S05]  /*8e80*/  BRA `(.L_x_189) ;  /* 0xffffffa000dc7947 */ /* 0x000fea000383ffff */
.L_x_62:
[----:B---3--:R-:W-:-:S07]  /*8e90*/  MOV R0, UR5 ;  /* 0x0000000500007c02 */ /* 0x008fce0008000f00 */
.L_x_190:
[----:B-1----:R1:W2:Y:S02]  /*8ea0*/  SYNCS.PHASECHK.TRANS64.TRYWAIT P0, [R0+URZ], R3 ;  /* 0x00000003000075a7 */ /* 0x0022a400080011ff */
[----:B--2---:R-:W-:Y:S05]  /*8eb0*/  @!P0 NANOSLEEP.SYNCS 0x989680 ;  /* 0x009896800000895d */ /* 0x004fea0003900000 */
[----:B------:R-:W2:Y:S02]  /*8ec0*/  @!P0 SYNCS.PHASECHK.TRANS64 P0, [R0+URZ], R3 ;  /* 0x00000003000085a7 */ /* 0x000ea400080010ff */
[----:B--2---:R-:W-:Y:S05]  /*8ed0*/  @!P0 BRA `(.L_x_190) ;  /* 0xfffffffc00f08947 */ /* 0x004fea000383ffff */
[----:B------:R-:W-:Y:S05]  /*8ee0*/  BRA `(.L_x_191) ;  /* 0xffffffa000e87947 */ /* 0x000fea000383ffff */
.L_x_65:
[----:B-1----:R1:W2:Y:S02]  /*8ef0*/  SYNCS.PHASECHK.TRANS64.TRYWAIT P0, [R0+URZ+0x1e0], R4 ;  /* 0x0001e004000075a7 */ /* 0x0022a400080011ff */
[----:B--2---:R-:W-:Y:S05]  /*8f00*/  @!P0 NANOSLEEP.SYNCS 0x989680 ;  /* 0x009896800000895d */ /* 0x004fea0003900000 */
[----:B------:R-:W2:Y:S02]  /*8f10*/  @!P0 SYNCS.PHASECHK.TRANS64 P0, [R0+URZ+0x1e0], R4 ;  /* 0x0001e004000085a7 */ /* 0x000ea400080010ff */
[----:B--2---:R-:W-:Y:S05]  /*8f20*/  @!P0 BRA `(.L_x_65) ;  /* 0xfffffffc00f08947 */ /* 0x004fea000383ffff */
[----:B------:R-:W-:Y:S05]  /*8f30*/  BRA `(.L_x_192) ;  /* 0xffffffa400487947 */ /* 0x000fea000383ffff */
.L_x_66:
[----:B------:R-:W-:-:S07]  /*8f40*/  MOV R0, UR5 ;  /* 0x0000000500007c02 */ /* 0x000fce0008000f00 */
.L_x_193:
[----:B-1----:R1:W2:Y:S02]  /*8f50*/  SYNCS.PHASECHK.TRANS64.TRYWAIT P0, [R0+URZ+0x190], R5 ;  /* 0x00019005000075a7 */ /* 0x0022a400080011ff */
[----:B--2---:R-:W-:Y:S05]  /*8f60*/  @!P0 NANOSLEEP.SYNCS 0x989680 ;  /* 0x009896800000895d */ /* 0x004fea0003900000 */
[----:B------:R-:W2:Y:S02]  /*8f70*/  @!P0 SYNCS.PHASECHK.TRANS64 P0, [R0+URZ+0x190], R5 ;  /* 0x00019005000085a7 */ /* 0x000ea400080010ff */
[----:B--2---:R-:W-:Y:S05]  /*8f80*/  @!P0 BRA `(.L_x_193) ;  /* 0xfffffffc00f08947 */ /* 0x004fea000383ffff */
[----:B------:R-:W-:Y:S05]  /*8f90*/  BRA `(.L_x_194) ;  /* 0xffffffa400587947 */ /* 0x000fea000383ffff */
.L_x_67:
[----:B-1----:R1:W2:Y:S02]  /*8fa0*/  SYNCS.PHASECHK.TRANS64.TRYWAIT P1, [R0+URZ+0x180], R4 ;  /* 0x00018004000075a7 */ /* 0x0022a400080211ff */
[----:B--2---:R-:W-:Y:S05]  /*8fb0*/  @!P1 NANOSLEEP.SYNCS 0x989680 ;  /* 0x009896800000995d */ /* 0x004fea0003900000 */
[----:B------:R-:W2:Y:S02]  /*8fc0*/  @!P1 SYNCS.PHASECHK.TRANS64 P1, [R0+URZ+0x180], R4 ;  /* 0x00018004000095a7 */ /* 0x000ea400080210ff */
[----:B--2---:R-:W-:Y:S05]  /*8fd0*/  @!P1 BRA `(.L_x_67) ;  /* 0xfffffffc00f09947 */ /* 0x004fea000383ffff */
[----:B------:R-:W-:Y:S05]  /*8fe0*/  BRA `(.L_x_195) ;  /* 0xffffffa400887947 */ /* 0x000fea000383ffff */
.L_x_70:
[----:B------:R-:W-:-:S07]  /*8ff0*/  MOV R0, UR5 ;  /* 0x0000000500007c02 */ /* 0x000fce0008000f00 */
.L_x_196:
[----:B-1----:R1:W2:Y:S02]  /*9000*/  SYNCS.PHASECHK.TRANS64.TRYWAIT P0, [R0+URZ+0x190], R2 ;  /* 0x00019002000075a7 */ /* 0x0022a400080011ff */
[----:B--2---:R-:W-:Y:S05]  /*9010*/  @!P0 NANOSLEEP.SYNCS 0x989680 ;  /* 0x009896800000895d */ /* 0x004fea0003900000 */
[----:B------:R-:W2:Y:S02]  /*9020*/  @!P0 SYNCS.PHASECHK.TRANS64 P0, [R0+URZ+0x190], R2 ;  /* 0x00019002000085a7 */ /* 0x000ea400080010ff */
[----:B--2---:R-:W-:Y:S05]  /*9030*/  @!P0 BRA `(.L_x_196) ;  /* 0xfffffffc00f08947 */ /* 0x004fea000383ffff */
[----:B------:R-:W-:Y:S05]  /*9040*/  BRA `(.L_x_69) ;  /* 0xffffffa400dc7947 */ /* 0x000fea000383ffff */
.L_x_79:
[----:B-1----:R-:W-:-:S04]  /*9050*/  MOV R4, UR6 ;  /* 0x0000000600047c02 */ /* 0x002fc80008000f00 */
[----:B------:R1:W2:Y:S03]  /*9060*/  SYNCS.PHASECHK.TRANS64.TRYWAIT P0, [R4+URZ+0x8], R5 ;  /* 0x00000805040075a7 */ /* 0x0002a600080011ff */
[----:B--2---:R-:W-:Y:S05]  /*9070*/  @!P0 NANOSLEEP.SYNCS 0x989680 ;  /* 0x009896800000895d */ /* 0x004fea0003900000 */
[----:B------:R-:W2:Y:S02]  /*9080*/  @!P0 SYNCS.PHASECHK.TRANS64 P0, [R4+URZ+0x8], R5 ;  /* 0x00000805040085a7 */ /* 0x000ea400080010ff */
[----:B--2---:R-:W-:Y:S05]  /*9090*/  @!P0 BRA `(.L_x_79) ;  /* 0xfffffffc00ec8947 */ /* 0x004fea000383ffff */
[----:B------:R-:W-:Y:S05]  /*90a0*/  BRA `(.L_x_78) ;  /* 0xffffffa800907947 */ /* 0x000fea000383ffff */
.L_x_81:
[----:B------:R-:W-:Y:S01]  /*90b0*/  BSSY B0, `(.L_x_197) ;  /* 0x0000006000007945 */ /* 0x000fe20003800000 */
[----:B------:R-:W-:-:S07]  /*90c0*/  MOV R15, 0xffffffff ;  /* 0xffffffff000f7802 */ /* 0x000fce0000000f00 */
[----:B-1---5:R-:W-:Y:S05]  /*90d0*/  WARPSYNC.COLLECTIVE R15, `(.L_x_198) ;  /* 0x000000000f0c7348 */ /* 0x022fea0003c00000 */
[----:B------:R-:W-:Y:S02]  /*90e0*/  ELECT P6, UR79, PT ;  /* 0x00000000004f782f */ /* 0x000fe400038c0000 */
[----:B------:R-:W-:Y:S01]  /*90f0*/  MOV R14, UR79 ;  /* 0x0000004f000e7c02 */ /* 0x000fe20008000f00 */
[----:B-1---5:R-:W-:Y:S10]  /*9100*/  ENDCOLLECTIVE ;  /* 0x000000000000791b */ /* 0x022ff40003800000 */
.L_x_198:
[----:B------:R-:W-:Y:S05]  /*9110*/  BSYNC B0 ;  /* 0x0000000000007941 */ /* 0x000fea0003800000 */
.L_x_197:
[----:B------:R-:W-:Y:S05]  /*9120*/  BRA `(.L_x_199) ;  /* 0xffffffa800c07947 */ /* 0x000fea000383ffff */
.L_x_83:
[----:B-1----:R-:W-:-:S04]  /*9130*/  MOV R2, UR6 ;  /* 0x0000000600027c02 */ /* 0x002fc80008000f00 */
[----:B------:R1:W2:Y:S03]  /*9140*/  SYNCS.PHASECHK.TRANS64.TRYWAIT P0, [R2+URZ+0x8], R3 ;  /* 0x00000803020075a7 */ /* 0x0002a600080011ff */
[----:B--2---:R-:W-:Y:S05]  /*9150*/  @!P0 NANOSLEEP.SYNCS 0x989680 ;  /* 0x009896800000895d */ /* 0x004fea0003900000 */
[----:B------:R-:W2:Y:S02]  /*9160*/  @!P0 SYNCS.PHASECHK.TRANS64 P0, [R2+URZ+0x8], R3 ;  /* 0x00000803020085a7 */ /* 0x000ea400080010ff */
[----:B--2---:R-:W-:Y:S05]  /*9170*/  @!P0 BRA `(.L_x_83) ;  /* 0xfffffffc00ec8947 */ /* 0x004fea000383ffff */
[----:B------:R-:W-:Y:S05]  /*9180*/  BRA `(.L_x_82) ;  /* 0xffffffa800c47947 */ /* 0x000fea000383ffff */
.L_x_84:
[----:B-1----:R1:W2:Y:S02]  /*9190*/  SYNCS.PHASECHK.TRANS64.TRYWAIT P0, [R0+URZ+0x180], R4 ;  /* 0x00018004000075a7 */ /* 0x0022a400080011ff */
[----:B--2---:R-:W-:Y:S05]  /*91a0*/  @!P0 NANOSLEEP.SYNCS 0x989680 ;  /* 0x009896800000895d */ /* 0x004fea0003900000 */
[----:B------:R-:W2:Y:S02]  /*91b0*/  @!P0 SYNCS.PHASECHK.TRANS64 P0, [R0+URZ+0x180], R4 ;  /* 0x00018004000085a7 */ /* 0x000ea400080010ff */
[----:B--2---:R-:W-:Y:S05]  /*91c0*/  @!P0 BRA `(.L_x_84) ;  /* 0xfffffffc00f08947 */ /* 0x004fea000383ffff */
[----:B------:R-:W-:Y:S05]  /*91d0*/  BRA `(.L_x_200) ;  /* 0xffffffac00a07947 */ /* 0x000fea000383ffff */
.L_x_86:
[----:B------:R-:W-:-:S07]  /*91e0*/  MOV R0, UR10 ;  /* 0x0000000a00007c02 */ /* 0x000fce0008000f00 */
.L_x_201:
[----:B-1----:R1:W2:Y:S02]  /*91f0*/  SYNCS.PHASECHK.TRANS64.TRYWAIT P0, [R0+URZ+0x1c0], R4 ;  /* 0x0001c004000075a7 */ /* 0x0022a400080011ff */
[----:B--2---:R-:W-:Y:S05]  /*9200*/  @!P0 NANOSLEEP.SYNCS 0x989680 ;  /* 0x009896800000895d */ /* 0x004fea0003900000 */
[----:B------:R-:W2:Y:S02]  /*9210*/  @!P0 SYNCS.PHASECHK.TRANS64 P0, [R0+URZ+0x1c0], R4 ;  /* 0x0001c004000085a7 */ /* 0x000ea400080010ff */
[----:B--2---:R-:W-:Y:S05]  /*9220*/  @!P0 BRA `(.L_x_201) ;  /* 0xfffffffc00f08947 */ /* 0x004fea000383ffff */
[----:B------:R-:W-:Y:S05]  /*9230*/  BRA `(.L_x_202) ;  /* 0xffffffac00ec7947 */ /* 0x000fea000383ffff */
.L_x_89:
[----:B------:R-:W-:Y:S07]  /*9240*/  MOV R0, UR9 ;  /* 0x0000000900007c02 */ /* 0x000fee0008000f00 */
.L_x_203:
[----:B-1----:R1:W2:Y:S02]  /*9250*/  SYNCS.PHASECHK.TRANS64.TRYWAIT P0, [R0+URZ], R4 ;  /* 0x00000004000075a7 */ /* 0x0022a400080011ff */
[----:B--2---:R-:W-:Y:S05]  /*9260*/  @!P0 NANOSLEEP.SYNCS 0x989680 ;  /* 0x009896800000895d */ /* 0x004fea0003900000 */
[----:B------:R-:W2:Y:S02]  /*9270*/  @!P0 SYNCS.PHASECHK.TRANS64 P0, [R0+URZ], R4 ;  /* 0x00000004000085a7 */ /* 0x000ea400080010ff */
[----:B--2---:R-:W-:Y:S05]  /*9280*/  @!P0 BRA `(.L_x_203) ;  /* 0xfffffffc00f08947 */ /* 0x004fea000383ffff */
[----:B------:R-:W-:Y:S05]  /*9290*/  BRA `(.L_x_88) ;  /* 0xffffffb000007947 */ /* 0x000fea000383ffff */
.L_x_93:
[----:B-1----:R-:W-:-:S07]  /*92a0*/  MOV R0, UR7 ;  /* 0x0000000700007c02 */ /* 0x002fce0008000f00 */
.L_x_204:
[----:B-1----:R1:W2:Y:S02]  /*92b0*/  SYNCS.PHASECHK.TRANS64.TRYWAIT P0, [R0+URZ], R2 ;  /* 0x00000002000075a7 */ /* 0x0022a400080011ff */
[----:B--2---:R-:W-:Y:S05]  /*92c0*/  @!P0 NANOSLEEP.SYNCS 0x989680 ;  /* 0x009896800000895d */ /* 0x004fea0003900000 */
[----:B------:R-:W2:Y:S02]  /*92d0*/  @!P0 SYNCS.PHASECHK.TRANS64 P0, [R0+URZ], R2 ;  /* 0x00000002000085a7 */ /* 0x000ea400080010ff */
[----:B--2---:R-:W-:Y:S05]  /*92e0*/  @!P0 BRA `(.L_x_204) ;  /* 0xfffffffc00f08947 */ /* 0x004fea000383ffff */
[----:B------:R-:W-:Y:S05]  /*92f0*/  BRA `(.L_x_205) ;  /* 0xffffffb000cc7947 */ /* 0x000fea000383ffff */
.L_x_94:
[----:B------:R-:W-:-:S07]  /*9300*/  MOV R0, UR7 ;  /* 0x0000000700007c02 */ /* 0x000fce0008000f00 */
.L_x_206:
[----:B-1----:R1:W2:Y:S02]  /*9310*/  SYNCS.PHASECHK.TRANS64.TRYWAIT P0, [R0+URZ], R3 ;  /* 0x00000003000075a7 */ /* 0x0022a400080011ff */
[----:B--2---:R-:W-:Y:S05]  /*9320*/  @!P0 NANOSLEEP.SYNCS 0x989680 ;  /* 0x009896800000895d */ /* 0x004fea0003900000 */
[----:B------:R-:W2:Y:S02]  /*9330*/  @!P0 SYNCS.PHASECHK.TRANS64 P0, [R0+URZ], R3 ;  /* 0x00000003000085a7 */ /* 0x000ea400080010ff */
[----:B--2---:R-:W-:Y:S05]  /*9340*/  @!P0 BRA `(.L_x_206) ;  /* 0xfffffffc00f08947 */ /* 0x004fea000383ffff */
[----:B------:R-:W-:Y:S05]  /*9350*/  BRA `(.L_x_207) ;  /* 0xffffffb000d87947 */ /* 0x000fea000383ffff */
.L_x_95:
[----:B------:R-:W-:-:S07]  /*9360*/  MOV R0, UR7 ;  /* 0x0000000700007c02 */ /* 0x000fce0008000f00 */
.L_x_208:
[----:B-1----:R1:W2:Y:S02]  /*9370*/  SYNCS.PHASECHK.TRANS64.TRYWAIT P0, [R0+URZ], R3 ;  /* 0x00000003000075a7 */ /* 0x0022a400080011ff */
[----:B--2---:R-:W-:Y:S05]  /*9380*/  @!P0 NANOSLEEP.SYNCS 0x989680 ;  /* 0x009896800000895d */ /* 0x004fea0003900000 */
[----:B------:R-:W2:Y:S02]  /*9390*/  @!P0 SYNCS.PHASECHK.TRANS64 P0, [R0+URZ], R3 ;  /* 0x00000003000085a7 */ /* 0x000ea400080010ff */
[----:B--2---:R-:W-:Y:S05]  /*93a0*/  @!P0 BRA `(.L_x_208) ;  /* 0xfffffffc00f08947 */ /* 0x004fea000383ffff */
[----:B------:R-:W-:Y:S05]  /*93b0*/  BRA `(.L_x_209) ;  /* 0xffffffb000e47947 */ /* 0x000fea000383ffff */
.L_x_98:
[----:B------:R-:W-:-:S07]  /*93c0*/  MOV R0, UR8 ;  /* 0x0000000800007c02 */ /* 0x000fce0008000f00 */
.L_x_210:
[----:B-1----:R1:W2:Y:S02]  /*93d0*/  SYNCS.PHASECHK.TRANS64.TRYWAIT P1, [R0+URZ+0x200], R2 ;  /* 0x00020002000075a7 */ /* 0x0022a400080211ff */
[----:B--2---:R-:W-:Y:S05]  /*93e0*/  @!P1 NANOSLEEP.SYNCS 0x989680 ;  /* 0x009896800000995d */ /* 0x004fea0003900000 */
[----:B------:R-:W2:Y:S02]  /*93f0*/  @!P1 SYNCS.PHASECHK.TRANS64 P1, [R0+URZ+0x200], R2 ;  /* 0x00020002000095a7 */ /* 0x000ea400080210ff */
[----:B--2---:R-:W-:Y:S05]  /*9400*/  @!P1 BRA `(.L_x_210) ;  /* 0xfffffffc00f09947 */ /* 0x004fea000383ffff */
[----:B------:R-:W-:Y:S05]  /*9410*/  BRA `(.L_x_211) ;  /* 0xffffffb400307947 */ /* 0x000fea000383ffff */
.L_x_103:
[----:B--2---:R2:W4:Y:S02]  /*9420*/  SYNCS.PHASECHK.TRANS64.TRYWAIT P0, [R0+URZ+0x180], R2 ;  /* 0x00018002000075a7 */ /* 0x00452400080011ff */
[----:B----4-:R-:W-:Y:S05]  /*9430*/  @!P0 NANOSLEEP.SYNCS 0x989680 ;  /* 0x009896800000895d */ /* 0x010fea0003900000 */
[----:B------:R-:W4:Y:S02]  /*9440*/  @!P0 SYNCS.PHASECHK.TRANS64 P0, [R0+URZ+0x180], R2 ;  /* 0x00018002000085a7 */ /* 0x000f2400080010ff */
[----:B----4-:R-:W-:Y:S05]  /*9450*/  @!P0 BRA `(.L_x_103) ;  /* 0xfffffffc00f08947 */ /* 0x010fea000383ffff */
[----:B------:R-:W-:Y:S05]  /*9460*/  BRA `(.L_x_212) ;  /* 0xffffffb800347947 */ /* 0x000fea000383ffff */
.L_x_106:
[----:B------:R-:W-:Y:S07]  /*9470*/  MOV R0, UR6 ;  /* 0x0000000600007c02 */ /* 0x000fee0008000f00 */
.L_x_213:
[----:B--2---:R2:W4:Y:S02]  /*9480*/  SYNCS.PHASECHK.TRANS64.TRYWAIT P0, [R0+URZ+0x178], R2 ;  /* 0x00017802000075a7 */ /* 0x00452400080011ff */
[----:B----4-:R-:W-:Y:S05]  /*9490*/  @!P0 NANOSLEEP.SYNCS 0x989680 ;  /* 0x009896800000895d */ /* 0x010fea0003900000 */
[----:B------:R-:W4:Y:S02]  /*94a0*/  @!P0 SYNCS.PHASECHK.TRANS64 P0, [R0+URZ+0x178], R2 ;  /* 0x00017802000085a7 */ /* 0x000f2400080010ff */
[----:B----4-:R-:W-:Y:S05]  /*94b0*/  @!P0 BRA `(.L_x_213) ;  /* 0xfffffffc00f08947 */ /* 0x010fea000383ffff */
[----:B------:R-:W-:Y:S05]  /*94c0*/  BRA `(.L_x_105) ;  /* 0xffffffbc00147947 */ /* 0x000fea000383ffff */
.L_x_109:
[----:B------:R-:W-:Y:S07]  /*94d0*/  MOV R0, UR15 ;  /* 0x0000000f00007c02 */ /* 0x000fee0008000f00 */
.L_x_214:
[----:B-1----:R1:W2:Y:S02]  /*94e0*/  SYNCS.PHASECHK.TRANS64.TRYWAIT P0, [R0+URZ+0x158], R9 ;  /* 0x00015809000075a7 */ /* 0x0022a400080011ff */
[----:B--2---:R-:W-:Y:S05]  /*94f0*/  @!P0 NANOSLEEP.SYNCS 0x989680 ;  /* 0x009896800000895d */ /* 0x004fea0003900000 */
[----:B------:R-:W2:Y:S02]  /*9500*/  @!P0 SYNCS.PHASECHK.TRANS64 P0, [R0+URZ+0x158], R9 ;  /* 0x00015809000085a7 */ /* 0x000ea400080010ff */
[----:B--2---:R-:W-:Y:S05]  /*9510*/  @!P0 BRA `(.L_x_214) ;  /* 0xfffffffc00f08947 */ /* 0x004fea000383ffff */
[----:B------:R-:W-:Y:S05]  /*9520*/  BRA `(.L_x_215) ;  /* 0xffffffbc008c7947 */ /* 0x000fea000383ffff */
.L_x_110:
[----:B------:R-:W-:Y:S07]  /*9530*/  MOV R0, UR13 ;  /* 0x0000000d00007c02 */ /* 0x000fee0008000f00 */
.L_x_216:
[----:B-1----:R1:W2:Y:S02]  /*9540*/  SYNCS.PHASECHK.TRANS64.TRYWAIT P0, [R0+URZ+0x158], R14 ;  /* 0x0001580e000075a7 */ /* 0x0022a400080011ff */
[----:B--2---:R-:W-:Y:S05]  /*9550*/  @!P0 NANOSLEEP.SYNCS 0x989680 ;  /* 0x009896800000895d */ /* 0x004fea0003900000 */
[----:B------:R-:W2:Y:S02]  /*9560*/  @!P0 SYNCS.PHASECHK.TRANS64 P0, [R0+URZ+0x158], R14 ;  /* 0x0001580e000085a7 */ /* 0x000ea400080010ff */
[----:B--2---:R-:W-:Y:S05]  /*9570*/  @!P0 BRA `(.L_x_216) ;  /* 0xfffffffc00f08947 */ /* 0x004fea000383ffff */
[----:B------:R-:W-:Y:S05]  /*9580*/  BRA `(.L_x_217) ;  /* 0xffffffc0002c7947 */ /* 0x000fea000383ffff */
.L_x_112:
[----:B------:R-:W-:-:S07]  /*9590*/  MOV R0, UR4 ;  /* 0x0000000400007c02 */ /* 0x000fce0008000f00 */
.L_x_218:
[----:B-1----:R1:W4:Y:S02]  /*95a0*/  SYNCS.PHASECHK.TRANS64.TRYWAIT P0, [R0+URZ], R2 ;  /* 0x00000002000075a7 */ /* 0x00232400080011ff */
[----:B----4-:R-:W-:Y:S05]  /*95b0*/  @!P0 NANOSLEEP.SYNCS 0x989680 ;  /* 0x009896800000895d */ /* 0x010fea0003900000 */
[----:B------:R-:W4:Y:S02]  /*95c0*/  @!P0 SYNCS.PHASECHK.TRANS64 P0, [R0+URZ], R2 ;  /* 0x00000002000085a7 */ /* 0x000f2400080010ff */
[----:B----4-:R-:W-:Y:S05]  /*95d0*/  @!P0 BRA `(.L_x_218) ;  /* 0xfffffffc00f08947 */ /* 0x010fea000383ffff */
[----:B------:R-:W-:Y:S05]  /*95e0*/  BRA `(.L_x_219) ;  /* 0xffffffc000b87947 */ /* 0x000fea000383ffff */
.L_x_113:
[----:B------:R-:W-:-:S07]  /*95f0*/  MOV R0, UR4 ;  /* 0x0000000400007c02 */ /* 0x000fce0008000f00 */
.L_x_220:
[----:B-1----:R1:W4:Y:S02]  /*9600*/  SYNCS.PHASECHK.TRANS64.TRYWAIT P0, [R0+URZ], R2 ;  /* 0x00000002000075a7 */ /* 0x00232400080011ff */
[----:B----4-:R-:W-:Y:S05]  /*9610*/  @!P0 NANOSLEEP.SYNCS 0x989680 ;  /* 0x009896800000895d */ /* 0x010fea0003900000 */
[----:B------:R-:W4:Y:S02]  /*9620*/  @!P0 SYNCS.PHASECHK.TRANS64 P0, [R0+URZ], R2 ;  /* 0x00000002000085a7 */ /* 0x000f2400080010ff */
[----:B----4-:R-:W-:Y:S05]  /*9630*/  @!P0 BRA `(.L_x_220) ;  /* 0xfffffffc00f08947 */ /* 0x010fea000383ffff */
[----:B------:R-:W-:Y:S05]  /*9640*/  BRA `(.L_x_221) ;  /* 0xffffffc000c47947 */ /* 0x000fea000383ffff */
.L_x_115:
[----:B--2---:R2:W4:Y:S02]  /*9650*/  SYNCS.PHASECHK.TRANS64.TRYWAIT P0, [R0+URZ+0x180], R2 ;  /* 0x00018002000075a7 */ /* 0x00452400080011ff */
[----:B----4-:R-:W-:Y:S05]  /*9660*/  @!P0 NANOSLEEP.SYNCS 0x989680 ;  /* 0x009896800000895d */ /* 0x010fea0003900000 */
[----:B------:R-:W4:Y:S02]  /*9670*/  @!P0 SYNCS.PHASECHK.TRANS64 P0, [R0+URZ+0x180], R2 ;  /* 0x00018002000085a7 */ /* 0x000f2400080010ff */
[----:B----4-:R-:W-:Y:S05]  /*9680*/  @!P0 BRA `(.L_x_115) ;  /* 0xfffffffc00f08947 */ /* 0x010fea000383ffff */
[----:B------:R-:W-:Y:S05]  /*9690*/  BRA `(.L_x_222) ;  /* 0xffffffc400a87947 */ /* 0x000fea000383ffff */
.L_x_125:
[----:B-1----:R1:W3:Y:S02]  /*96a0*/  SYNCS.PHASECHK.TRANS64.TRYWAIT P1, [R0+URZ+0x140], R3 ;  /* 0x00014003000075a7 */ /* 0x0022e400080211ff */
[----:B---3--:R-:W-:Y:S05]  /*96b0*/  @!P1 NANOSLEEP.SYNCS 0x989680 ;  /* 0x009896800000995d */ /* 0x008fea0003900000 */
[----:B------:R-:W3:Y:S02]  /*96c0*/  @!P1 SYNCS.PHASECHK.TRANS64 P1, [R0+URZ+0x140], R3 ;  /* 0x00014003000095a7 */ /* 0x000ee400080210ff */
[----:B---3--:R-:W-:Y:S05]  /*96d0*/  @!P1 BRA `(.L_x_125) ;  /* 0xfffffffc00f09947 */ /* 0x008fea000383ffff */
[----:B------:R-:W-:Y:S05]  /*96e0*/  BRA `(.L_x_124) ;  /* 0xffffffd000d87947 */ /* 0x000fea000383ffff */
.L_x_127:
[----:B-1----:R1:W4:Y:S02]  /*96f0*/  SYNCS.PHASECHK.TRANS64.TRYWAIT P0, [R106+URZ+0x1a0], R2 ;  /* 0x0001a0026a0075a7 */ /* 0x00232400080011ff */
[----:B----4-:R-:W-:Y:S05]  /*9700*/  @!P0 NANOSLEEP.SYNCS 0x989680 ;  /* 0x009896800000895d */ /* 0x010fea0003900000 */
[----:B------:R-:W4:Y:S02]  /*9710*/  @!P0 SYNCS.PHASECHK.TRANS64 P0, [R106+URZ+0x1a0], R2 ;  /* 0x0001a0026a0085a7 */ /* 0x000f2400080010ff */
[----:B----4-:R-:W-:Y:S05]  /*9720*/  @!P0 BRA `(.L_x_127) ;  /* 0xfffffffc00f08947 */ /* 0x010fea000383ffff */
[----:B------:R-:W-:Y:S05]  /*9730*/  BRA `(.L_x_126) ;  /* 0xffffffd400107947 */ /* 0x000fea000383ffff */
.L_x_138:
[----:B--2---:R2:W4:Y:S02]  /*9740*/  SYNCS.PHASECHK.TRANS64.TRYWAIT P0, [R2+URZ+0x140], R71 ;  /* 0x00014047020075a7 */ /* 0x00452400080011ff */
[----:B----4-:R-:W-:Y:S05]  /*9750*/  @!P0 NANOSLEEP.SYNCS 0x989680 ;  /* 0x009896800000895d */ /* 0x010fea0003900000 */
[----:B------:R-:W4:Y:S02]  /*9760*/  @!P0 SYNCS.PHASECHK.TRANS64 P0, [R2+URZ+0x140], R71 ;  /* 0x00014047020085a7 */ /* 0x000f2400080010ff */
[----:B----4-:R-:W-:Y:S05]  /*9770*/  @!P0 BRA `(.L_x_138) ;  /* 0xfffffffc00f08947 */ /* 0x010fea000383ffff */
[----:B------:R-:W-:Y:S05]  /*9780*/  BRA `(.L_x_137) ;  /* 0xffffffdc00f87947 */ /* 0x000fea000383ffff */
        .weak           $__internal_0_$__cuda_sm10x_tcgen05_guardrail_trap_col_being_dealloced_not_returned_by_alloc
        .type           $__internal_0_$__cuda_sm10x_tcgen05_guardrail_trap_col_being_dealloced_not_returned_by_alloc,@function
        .size           $__internal_0_$__cuda_sm10x_tcgen05_guardrail_trap_col_being_dealloced_not_returned_by_alloc,($__internal_1_$__cuda_sm10x_tcgen05_guardrail_trap_phase_invalid_during_alloc - $__internal_0_$__cuda_sm10x_tcgen05_guardrail_trap_col_being_dealloced_not_returned_by_alloc)
$__internal_0_$__cuda_sm10x_tcgen05_guardrail_trap_col_being_dealloced_not_returned_by_alloc:
[----:B------:R-:W-:Y:S05]  /*9790*/  BPT.TRAP 0x1 ;  /* 0x000000040000795c */ /* 0x000fea0000300000 */
[----:B------:R-:W-:-:S04]  /*97a0*/  HFMA2 R3, -RZ, RZ, 0, 0 ;  /* 0x00000000ff037431 */ /* 0x000fc800000001ff */
[----:B------:R-:W-:Y:S05]  /*97b0*/  RET.REL.NODEC R2 `(_ZN7cutlass13device_kernelINS_4gemm6kernel13GemmUniversalIN4cute5tupleIJiiiiEEENS1_10collective13CollectiveMmaINS1_35MainloopSm100TmaUmmaWarpSpecializedILi20ELi2ELi4ENS5_IJNS4_1CILi2EEENSA_ILi1EEESC_EEEEENS5_IJNSA_ILi256EEENSA_ILi64EEENSA_ILi32EEEEEENS_6half_tENS5_IJlSC_lEEESJ_SK_NS4_8TiledMMAINS4_8MMA_AtomIJNS4_26SM100_MMA_F16BF16_2x1SM_SSISJ_SJ_fLi256ELi64ELNS4_4UMMA5MajorE0ELSP_0ELNSO_7ScaleInE0ELSQ_0EEEEEENS4_6LayoutINS5_IJSC_SC_SC_EEENS5_IJNSA_ILi0EEESV_SV_EEEEENS5_IJNS4_10UnderscoreESY_SY_EEEEENS4_18SM100_TMA_2SM_LOADENS4_14ComposedLayoutINS4_7SwizzleILi2ELi4ELi3EEENS4_18smem_ptr_flag_bitsILi16EEENST_INS5_IJNSA_ILi8EEESH_EEENS5_IJSH_SC_EEEEEEEvNS4_8identityES11_S1B_vS1C_EENS_8epilogue10collective18CollectiveEpilogueINS1E_23Sm100TmaWarpSpecializedILi3ELi2ELi32ELb1ELb0EEEJNS5_IJNSA_ILi128EEESG_SH_EEENS5_IJNST_IS1J_SC_EENST_ISH_SC_EEEEESJ_SK_SJ_SK_NS1E_6fusion15FusionCallbacksIS1I_NS1O_17LinearCombinationISJ_fSJ_fLNS_15FloatRoundStyleE2EEES1K_S1N_JEEENS4_5SM1004TMEM4LOAD26SM100_TMEM_LOAD_32dp32b32xENS4_13SM90_TMA_LOADES1B_NS4_39AutoVectorizingCopyWithAssumedAlignmentILi128EEENS4_14SM90_TMA_STOREES1B_S20_S20_EEEvvEEEEvNT_6ParamsE) ;  /* 0xffffff6802107950 */ /* 0x000fea0003c3ffff */
        .weak           $__internal_1_$__cuda_sm10x_tcgen05_guardrail_trap_phase_invalid_during_alloc
        .type           $__internal_1_$__cuda_sm10x_tcgen05_guardrail_trap_phase_invalid_during_alloc,@function
        .size           $__internal_1_$__cuda_sm10x_tcgen05_guardrail_trap_phase_invalid_during_alloc,($__internal_2_$__cuda_sm10x_tcgen05_guardrail_trap_unallocated_columns_being_dealloced - $__internal_1_$__cuda_sm10x_tcgen05_guardrail_trap_phase_invalid_during_alloc)
$__internal_1_$__cuda_sm10x_tcgen05_guardrail_trap_phase_invalid_during_alloc:
[----:B------:R-:W-:Y:S05]  /*97c0*/  BPT.TRAP 0x1 ;  /* 0x000000040000795c */ /* 0x000fea0000300000 */
[----:B------:R-:W-:-:S04]  /*97d0*/  MOV R3, 0x0 ;  /* 0x0000000000037802 */ /* 0x000fc80000000f00 */
[----:B------:R-:W-:Y:S05]  /*97e0*/  RET.REL.NODEC R2 `(_ZN7cutlass13device_kernelINS_4gemm6kernel13GemmUniversalIN4cute5tupleIJiiiiEEENS1_10collective13CollectiveMmaINS1_35MainloopSm100TmaUmmaWarpSpecializedILi20ELi2ELi4ENS5_IJNS4_1CILi2EEENSA_ILi1EEESC_EEEEENS5_IJNSA_ILi256EEENSA_ILi64EEENSA_ILi32EEEEEENS_6half_tENS5_IJlSC_lEEESJ_SK_NS4_8TiledMMAINS4_8MMA_AtomIJNS4_26SM100_MMA_F16BF16_2x1SM_SSISJ_SJ_fLi256ELi64ELNS4_4UMMA5MajorE0ELSP_0ELNSO_7ScaleInE0ELSQ_0EEEEEENS4_6LayoutINS5_IJSC_SC_SC_EEENS5_IJNSA_ILi0EEESV_SV_EEEEENS5_IJNS4_10UnderscoreESY_SY_EEEEENS4_18SM100_TMA_2SM_LOADENS4_14ComposedLayoutINS4_7SwizzleILi2ELi4ELi3EEENS4_18smem_ptr_flag_bitsILi16EEENST_INS5_IJNSA_ILi8EEESH_EEENS5_IJSH_SC_EEEEEEEvNS4_8identityES11_S1B_vS1C_EENS_8epilogue10collective18CollectiveEpilogueINS1E_23Sm100TmaWarpSpecializedILi3ELi2ELi32ELb1ELb0EEEJNS5_IJNSA_ILi128EEESG_SH_EEENS5_IJNST_IS1J_SC_EENST_ISH_SC_EEEEESJ_SK_SJ_SK_NS1E_6fusion15FusionCallbacksIS1I_NS1O_17LinearCombinationISJ_fSJ_fLNS_15FloatRoundStyleE2EEES1K_S1N_JEEENS4_5SM1004TMEM4LOAD26SM100_TMEM_LOAD_32dp32b32xENS4_13SM90_TMA_LOADES1B_NS4_39AutoVectorizingCopyWithAssumedAlignmentILi128EEENS4_14SM90_TMA_STOREES1B_S20_S20_EEEvvEEEEvNT_6ParamsE) ;  /* 0xffffff6802047950 */ /* 0x000fea0003c3ffff */
        .weak           $__internal_2_$__cuda_sm10x_tcgen05_guardrail_trap_unallocated_columns_being_dealloced
        .type           $__internal_2_$__cuda_sm10x_tcgen05_guardrail_trap_unallocated_columns_being_dealloced,@function
        .size           $__internal_2_$__cuda_sm10x_tcgen05_guardrail_trap_unallocated_columns_being_dealloced,(.L_x_224 - $__internal_2_$__cuda_sm10x_tcgen05_guardrail_trap_unallocated_columns_being_dealloced)
$__internal_2_$__cuda_sm10x_tcgen05_guardrail_trap_unallocated_columns_being_dealloced:
[----:B------:R-:W-:Y:S05]  /*97f0*/  BPT.TRAP 0x1 ;  /* 0x000000040000795c */ /* 0x000fea0000300000 */
[----:B------:R-:W-:-:S04]  /*9800*/  HFMA2 R3, -RZ, RZ, 0, 0 ;  /* 0x00000000ff037431 */ /* 0x000fc800000001ff */
[----:B------:R-:W-:Y:S05]  /*9810*/  RET.REL.NODEC R2 `(_ZN7cutlass13device_kernelINS_4gemm6kernel13GemmUniversalIN4cute5tupleIJiiiiEEENS1_10collective13CollectiveMmaINS1_35MainloopSm100TmaUmmaWarpSpecializedILi20ELi2ELi4ENS5_IJNS4_1CILi2EEENSA_ILi1EEESC_EEEEENS5_IJNSA_ILi256EEENSA_ILi64EEENSA_ILi32EEEEEENS_6half_tENS5_IJlSC_lEEESJ_SK_NS4_8TiledMMAINS4_8MMA_AtomIJNS4_26SM100_MMA_F16BF16_2x1SM_SSISJ_SJ_fLi256ELi64ELNS4_4UMMA5MajorE0ELSP_0ELNSO_7ScaleInE0ELSQ_0EEEEEENS4_6LayoutINS5_IJSC_SC_SC_EEENS5_IJNSA_ILi0EEESV_SV_EEEEENS5_IJNS4_10UnderscoreESY_SY_EEEEENS4_18SM100_TMA_2SM_LOADENS4_14ComposedLayoutINS4_7SwizzleILi2ELi4ELi3EEENS4_18smem_ptr_flag_bitsILi16EEENST_INS5_IJNSA_ILi8EEESH_EEENS5_IJSH_SC_EEEEEEEvNS4_8identityES11_S1B_vS1C_EENS_8epilogue10collective18CollectiveEpilogueINS1E_23Sm100TmaWarpSpecializedILi3ELi2ELi32ELb1ELb0EEEJNS5_IJNSA_ILi128EEESG_SH_EEENS5_IJNST_IS1J_SC_EENST_ISH_SC_EEEEESJ_SK_SJ_SK_NS1E_6fusion15FusionCallbacksIS1I_NS1O_17LinearCombinationISJ_fSJ_fLNS_15FloatRoundStyleE2EEES1K_S1N_JEEENS4_5SM1004TMEM4LOAD26SM100_TMEM_LOAD_32dp32b32xENS4_13SM90_TMA_LOADES1B_NS4_39AutoVectorizingCopyWithAssumedAlignmentILi128EEENS4_14SM90_TMA_STOREES1B_S20_S20_EEEvvEEEEvNT_6ParamsE) ;  /* 0xffffff6402f87950 */ /* 0x000fea0003c3ffff */
.L_x_223:
[----:B------:R-:W-:-:S00]  /*9820*/  BRA `(.L_x_223) ;  /* 0xfffffffc00fc7947 */ /* 0x000fc0000383ffff */
[----:B------:R-:W-:-:S00]  /*9830*/  NOP ;  /* 0x0000000000007918 */ /* 0x000fc00000000000 */
        /* <DEDUP_REMOVED lines=12> */
.L_x_224:


//--------------------- .nv.global.init           --------------------------
	.section	.nv.global.init,"aw",@progbits
.nv.global.init:
	.type		$str$27,@object
	.size		$str$27,($str$28 - $str$27)
$str$27:
        /*0000*/ 	.byte	0x28, 0x61, 0x64, 0x64, 0x72, 0x65, 0x73, 0x73, 0x20, 0x26, 0x20, 0x6d, 0x61, 0x73, 0x6b, 0x29
        /*0010*/ 	.byte	0x20, 0x3d, 0x3d, 0x20, 0x30, 0x00
	.type		$str$28,@object
	.size		$str$28,($str$26 - $str$28)
$str$28:
        /*0016*/ 	.byte	0x2f, 0x74, 0x6d, 0x70, 0x2f, 0x63, 0x75, 0x74, 0x6c, 0x61, 0x73, 0x73, 0x5f, 0x73, 0x77, 0x65
        /*0026*/ 	.byte	0x65, 0x70, 0x5f, 0x73, 0x72, 0x63, 0x2f, 0x69, 0x6e, 0x63, 0x6c, 0x75, 0x64, 0x65, 0x2f, 0x63
        /*0036*/ 	.byte	0x75, 0x74, 0x65, 0x2f, 0x70, 0x6f, 0x69, 0x6e, 0x74, 0x65, 0x72, 0x5f, 0x66, 0x6c, 0x61, 0x67
        /*0046*/ 	.byte	0x67, 0x65, 0x64, 0x2e, 0x68, 0x70, 0x70, 0x00
	.type		$str$26,@object
	.size		$str$26,($str$25 - $str$26)
$str$26:
        /*004e*/ 	.byte	0x2f, 0x74, 0x6d, 0x70, 0x2f, 0x63, 0x75, 0x74, 0x6c, 0x61, 0x73, 0x73, 0x5f, 0x73, 0x77, 0x65
        /*005e*/ 	.byte	0x65, 0x70, 0x5f, 0x73, 0x72, 0x63, 0x2f, 0x69, 0x6e, 0x63, 0x6c, 0x75, 0x64, 0x65, 0x2f, 0x63
        /*006e*/ 	.byte	0x75, 0x74, 0x65, 0x2f, 0x61, 0x74, 0x6f, 0x6d, 0x2f, 0x63, 0x6f, 0x70, 0x79, 0x5f, 0x74, 0x72
        /*007e*/ 	.byte	0x61, 0x69, 0x74, 0x73, 0x5f, 0x73, 0x6d, 0x31, 0x30, 0x30, 0x2e, 0x68, 0x70, 0x70, 0x00
	.type		$str$25,@object
	.size		$str$25,(__unnamed_1 - $str$25)
$str$25:
        /*008d*/ 	.byte	0x28, 0x28, 0x75, 0x69, 0x6e, 0x74, 0x33, 0x32, 0x5f, 0x74, 0x28, 0x74, 0x68, 0x72, 0x65, 0x61
        /*009d*/ 	.byte	0x64, 0x49, 0x64, 0x78, 0x2e, 0x78, 0x29, 0x20, 0x2f, 0x20, 0x33, 0x32, 0x29, 0x20, 0x25, 0x20
        /*00ad*/ 	.byte	0x34, 0x29, 0x20, 0x3d, 0x3d, 0x20, 0x28, 0x28, 0x28, 0x74, 0x6d, 0x65, 0x6d, 0x5f, 0x61, 0x64
        /*00bd*/ 	.byte	0x64, 0x72, 0x20, 0x3e, 0x3e, 0x20, 0x31, 0x36, 0x29, 0x20, 0x2f, 0x20, 0x33, 0x32, 0x29, 0x20
        /*00cd*/ 	.byte	0x25, 0x20, 0x34, 0x29, 0x00
	.type		__unnamed_1,@object
	.size		__unnamed_1,(__unnamed_2 - __unnamed_1)
__unnamed_1:
        /*00d2*/ 	.byte	0x61, 0x75, 0x74, 0x6f, 0x20, 0x63, 0x75, 0x74, 0x65, 0x3a, 0x3a, 0x61, 0x73, 0x5f, 0x70, 0x6f
        /* <DEDUP_REMOVED lines=24> */
        /*0262*/ 	.byte	0x3e, 0x3e, 0x3e, 0x3e, 0x5d, 0x00
	.type		__unnamed_2,@object
	.size		__unnamed_2,(.L_2 - __unnamed_2)
__unnamed_2:
        /* <DEDUP_REMOVED lines=42> */
        /*0508*/ 	.byte	0x3e, 0x3e, 0x5d, 0x00
.L_2:


//--------------------- .nv.shared._ZN7cutlass13device_kernelINS_4gemm6kernel13GemmUniversalIN4cute5tupleIJiiiiEEENS1_10collective13CollectiveMmaINS1_35MainloopSm100TmaUmmaWarpSpecializedILi20ELi2ELi4ENS5_IJNS4_1CILi2EEENSA_ILi1EEESC_EEEEENS5_IJNSA_ILi256EEENSA_ILi64EEENSA_ILi32EEEEEENS_6half_tENS5_IJlSC_lEEESJ_SK_NS4_8TiledMMAINS4_8MMA_AtomIJNS4_26SM100_MMA_F16BF16_2x1SM_SSISJ_SJ_fLi256ELi64ELNS4_4UMMA5MajorE0ELSP_0ELNSO_7ScaleInE0ELSQ_0EEEEEENS4_6LayoutINS5_IJSC_SC_SC_EEENS5_IJNSA_ILi0EEESV_SV_EEEEENS5_IJNS4_10UnderscoreESY_SY_EEEEENS4_18SM100_TMA_2SM_LOADENS4_14ComposedLayoutINS4_7SwizzleILi2ELi4ELi3EEENS4_18smem_ptr_flag_bitsILi16EEENST_INS5_IJNSA_ILi8EEESH_EEENS5_IJSH_SC_EEEEEEEvNS4_8identityES11_S1B_vS1C_EENS_8epilogue10collective18CollectiveEpilogueINS1E_23Sm100TmaWarpSpecializedILi3ELi2ELi32ELb1ELb0EEEJNS5_IJNSA_ILi128EEESG_SH_EEENS5_IJNST_IS1J_SC_EENST_ISH_SC_EEEEESJ_SK_SJ_SK_NS1E_6fusion15FusionCallbacksIS1I_NS1O_17LinearCombinationISJ_fSJ_fLNS_15FloatRoundStyleE2EEES1K_S1N_JEEENS4_5SM1004TMEM4LOAD26SM100_TMEM_LOAD_32dp32b32xENS4_13SM90_TMA_LOADES1B_NS4_39AutoVectorizingCopyWithAssumedAlignmentILi128EEENS4_14SM90_TMA_STOREES1B_S20_S20_EEEvvEEEEvNT_6ParamsE --------------------------
	.section	.nv.shared._ZN7cutlass13device_kernelINS_4gemm6kernel13GemmUniversalIN4cute5tupleIJiiiiEEENS1_10collective13CollectiveMmaINS1_35MainloopSm100TmaUmmaWarpSpecializedILi20ELi2ELi4ENS5_IJNS4_1CILi2EEENSA_ILi1EEESC_EEEEENS5_IJNSA_ILi256EEENSA_ILi64EEENSA_ILi32EEEEEENS_6half_tENS5_IJlSC_lEEESJ_SK_NS4_8TiledMMAINS4_8MMA_AtomIJNS4_26SM100_MMA_F16BF16_2x1SM_SSISJ_SJ_fLi256ELi64ELNS4_4UMMA5MajorE0ELSP_0ELNSO_7ScaleInE0ELSQ_0EEEEEENS4_6LayoutINS5_IJSC_SC_SC_EEENS5_IJNSA_ILi0EEESV_SV_EEEEENS5_IJNS4_10UnderscoreESY_SY_EEEEENS4_18SM100_TMA_2SM_LOADENS4_14ComposedLayoutINS4_7SwizzleILi2ELi4ELi3EEENS4_18smem_ptr_flag_bitsILi16EEENST_INS5_IJNSA_ILi8EEESH_EEENS5_IJSH_SC_EEEEEEEvNS4_8identityES11_S1B_vS1C_EENS_8epilogue10collective18CollectiveEpilogueINS1E_23Sm100TmaWarpSpecializedILi3ELi2ELi32ELb1ELb0EEEJNS5_IJNSA_ILi128EEESG_SH_EEENS5_IJNST_IS1J_SC_EENST_ISH_SC_EEEEESJ_SK_SJ_SK_NS1E_6fusion15FusionCallbacksIS1I_NS1O_17LinearCombinationISJ_fSJ_fLNS_15FloatRoundStyleE2EEES1K_S1N_JEEENS4_5SM1004TMEM4LOAD26SM100_TMEM_LOAD_32dp32b32xENS4_13SM90_TMA_LOADES1B_NS4_39AutoVectorizingCopyWithAssumedAlignmentILi128EEENS4_14SM90_TMA_STOREES1B_S20_S20_EEEvvEEEEvNT_6ParamsE,"aw",@nobits
	.sectionflags	@""
	.align	16
	.zero		1024


//--------------------- .nv.shared.reserved.0     --------------------------
	.section	.nv.shared.reserved.0,"aw",@nobits
	.weak		__nv_reservedSMEM_offset_0_alias
	.size		__nv_reservedSMEM_offset_0_alias, 0, 64
	.other		__nv_reservedSMEM_offset_0_alias,@"STO_CUDA_RESERVED_SHARED STV_DEFAULT"
__nv_reservedSMEM_offset_0_alias:
	.zero		0
.nv.shared.reserved.0:
	.zero		64
	.weak		__nv_reservedSMEM_tcgen05_partition
	.type		__nv_reservedSMEM_tcgen05_partition,@object
	.size		__nv_reservedSMEM_tcgen05_partition,(.L_0 - __nv_reservedSMEM_tcgen05_partition)
__nv_reservedSMEM_tcgen05_partition:
	.zero		32
.L_0:


//--------------------- .nv.global                --------------------------
	.section	.nv.global,"aw",@nobits
.nv.global:
	.type		_ZN40_INTERNAL_c137b6b9_4_k_cu_f31bf625_181444cute1_E,@object
	.size		_ZN40_INTERNAL_c137b6b9_4_k_cu_f31bf625_181444cute1_E,(_ZN40_INTERNAL_c137b6b9_4_k_cu_f31bf625_181444cuda3std3__45__cpo6cbeginE - _ZN40_INTERNAL_c137b6b9_4_k_cu_f31bf625_181444cute1_E)
_ZN40_INTERNAL_c137b6b9_4_k_cu_f31bf625_181444cute1_E:
	.zero		1
	.type		_ZN40_INTERNAL_c137b6b9_4_k_cu_f31bf625_181444cuda3std3__45__cpo6cbeginE,@object
	.size		_ZN40_INTERNAL_c137b6b9_4_k_cu_f31bf625_181444cuda3std3__45__cpo6cbeginE,(_ZN40_INTERNAL_c137b6b9_4_k_cu_f31bf625_181444cuda3std3__48in_placeE - _ZN40_INTERNAL_c137b6b9_4_k_cu_f31bf625_181444cuda3std3__45__cpo6cbeginE)
_ZN40_INTERNAL_c137b6b9_4_k_cu_f31bf625_181444cuda3std3__45__cpo6cbeginE:
	.zero		1
	.type		_ZN40_INTERNAL_c137b6b9_4_k_cu_f31bf625_181444cuda3std3__48in_placeE,@object
	.size		_ZN40_INTERNAL_c137b6b9_4_k_cu_f31bf625_181444cuda3std3__48in_placeE,(_ZN40_INTERNAL_c137b6b9_4_k_cu_f31bf625_181444cuda3std6ranges3__45__cpo9iter_moveE - _ZN40_INTERNAL_c137b6b9_4_k_cu_f31bf625_181444cuda3std3__48in_placeE)
_ZN40_INTERNAL_c137b6b9_4_k_cu_f31bf625_181444cuda3std3__48in_placeE:
	.zero		1
	.type		_ZN40_INTERNAL_c137b6b9_4_k_cu_f31bf625_181444cuda3std6ranges3__45__cpo9iter_moveE,@object
	.size		_ZN40_INTERNAL_c137b6b9_4_k_cu_f31bf625_181444cuda3std6ranges3__45__cpo9iter_moveE,(_ZN40_INTERNAL_c137b6b9_4_k_cu_f31bf625_181444cuda3std3__45__cpo5beginE - _ZN40_INTERNAL_c137b6b9_4_k_cu_f31bf625_181444cuda3std6ranges3__45__cpo9iter_moveE)
_ZN40_INTERNAL_c137b6b9_4_k_cu_f31bf625_181444cuda3std6ranges3__45__cpo9iter_moveE:
	.zero		1
	.type		_ZN40_INTERNAL_c137b6b9_4_k_cu_f31bf625_181444cuda3std3__45__cpo5beginE,@object
	.size		_ZN40_INTERNAL_c137b6b9_4_k_cu_f31bf625_181444cuda3std3__45__cpo5beginE,(_ZN40_INTERNAL_c137b6b9_4_k_cu_f31bf625_181444cuda3std3__442_GLOBAL__N__c137b6b9_4_k_cu_f31bf625_181446ignoreE - _ZN40_INTERNAL_c137b6b9_4_k_cu_f31bf625_181444cuda3std3__45__cpo5beginE)
_ZN40_INTERNAL_c137b6b9_4_k_cu_f31bf625_181444cuda3std3__45__cpo5beginE:
	.zero		1
	.type		_ZN40_INTERNAL_c137b6b9_4_k_cu_f31bf625_181444cuda3std3__442_GLOBAL__N__c137b6b9_4_k_cu_f31bf625_181446ignoreE,@object
	.size		_ZN40_INTERNAL_c137b6b9_4_k_cu_f31bf625_181444cuda3std3__442_GLOBAL__N__c137b6b9_4_k_cu_f31bf625_181446ignoreE,(_ZN40_INTERNAL_c137b6b9_4_k_cu_f31bf625_181444cute7productE - _ZN40_INTERNAL_c137b6b9_4_k_cu_f31bf625_181444cuda3std3__442_GLOBAL__N__c137b6b9_4_k_cu_f31bf625_181446ignoreE)
_ZN40_INTERNAL_c137b6b9_4_k_cu_f31bf625_181444cuda3std3__442_GLOBAL__N__c137b6b9_4_k_cu_f31bf625_181446ignoreE:
	.zero		1
	.type		_ZN40_INTERNAL_c137b6b9_4_k_cu_f31bf625_181444cute7productE,@object
	.size		_ZN40_INTERNAL_c137b6b9_4_k_cu_f31bf625_181444cute7productE,(_ZN40_INTERNAL_c137b6b9_4_k_cu_f31bf625_181444cuda3std3__45__cpo3endE - _ZN40_INTERNAL_c137b6b9_4_k_cu_f31bf625_181444cute7productE)
_ZN40_INTERNAL_c137b6b9_4_k_cu_f31bf625_181444cute7productE:
	.zero		1
	.type		_ZN40_INTERNAL_c137b6b9_4_k_cu_f31bf625_181444cuda3std3__45__cpo3endE,@object
	.size		_ZN40_INTERNAL_c137b6b9_4_k_cu_f31bf625_181444cuda3std3__45__cpo3endE,(_ZN40_INTERNAL_c137b6b9_4_k_cu_f31bf625_181444cuda3std3__419piecewise_constructE - _ZN40_INTERNAL_c137b6b9_4_k_cu_f31bf625_181444cuda3std3__45__cpo3endE)
_ZN40_INTERNAL_c137b6b9_4_k_cu_f31bf625_181444cuda3std3__45__cpo3endE:
	.zero		1
	.type		_ZN40_INTERNAL_c137b6b9_4_k_cu_f31bf625_181444cuda3std3__419piecewise_constructE,@object
	.size		_ZN40_INTERNAL_c137b6b9_4_k_cu_f31bf625_181444cuda3std3__419piecewise_constructE,(_ZN40_INTERNAL_c137b6b9_4_k_cu_f31bf625_181444cuda3std3__45__cpo4cendE - _ZN40_INTERNAL_c137b6b9_4_k_cu_f31bf625_181444cuda3std3__419piecewise_constructE)
_ZN40_INTERNAL_c137b6b9_4_k_cu_f31bf625_181444cuda3std3__419piecewise_constructE:
	.zero		1
	.type		_ZN40_INTERNAL_c137b6b9_4_k_cu_f31bf625_181444cuda3std3__45__cpo4cendE,@object
	.size		_ZN40_INTERNAL_c137b6b9_4_k_cu_f31bf625_181444cuda3std3__45__cpo4cendE,(_ZN40_INTERNAL_c137b6b9_4_k_cu_f31bf625_181444cuda3std6ranges3__45__cpo4swapE - _ZN40_INTERNAL_c137b6b9_4_k_cu_f31bf625_181444cuda3std3__45__cpo4cendE)
_ZN40_INTERNAL_c137b6b9_4_k_cu_f31bf625_181444cuda3std3__45__cpo4cendE:
	.zero		1
	.type		_ZN40_INTERNAL_c137b6b9_4_k_cu_f31bf625_181444cuda3std6ranges3__45__cpo4swapE,@object
	.size		_ZN40_INTERNAL_c137b6b9_4_k_cu_f31bf625_181444cuda3std6ranges3__45__cpo4swapE,(.L_10 - _ZN40_INTERNAL_c137b6b9_4_k_cu_f31bf625_181444cuda3std6ranges3__45__cpo4swapE)
_ZN40_INTERNAL_c137b6b9_4_k_cu_f31bf625_181444cuda3std6ranges3__45__cpo4swapE:
	.zero		1
.L_10:


//--------------------- .nv.constant0._ZN7cutlass13device_kernelINS_4gemm6kernel13GemmUniversalIN4cute5tupleIJiiiiEEENS1_10collective13CollectiveMmaINS1_35MainloopSm100TmaUmmaWarpSpecializedILi20ELi2ELi4ENS5_IJNS4_1CILi2EEENSA_ILi1EEESC_EEEEENS5_IJNSA_ILi256EEENSA_ILi64EEENSA_ILi32EEEEEENS_6half_tENS5_IJlSC_lEEESJ_SK_NS4_8TiledMMAINS4_8MMA_AtomIJNS4_26SM100_MMA_F16BF16_2x1SM_SSISJ_SJ_fLi256ELi64ELNS4_4UMMA5MajorE0ELSP_0ELNSO_7ScaleInE0ELSQ_0EEEEEENS4_6LayoutINS5_IJSC_SC_SC_EEENS5_IJNSA_ILi0EEESV_SV_EEEEENS5_IJNS4_10UnderscoreESY_SY_EEEEENS4_18SM100_TMA_2SM_LOADENS4_14ComposedLayoutINS4_7SwizzleILi2ELi4ELi3EEENS4_18smem_ptr_flag_bitsILi16EEENST_INS5_IJNSA_ILi8EEESH_EEENS5_IJSH_SC_EEEEEEEvNS4_8identityES11_S1B_vS1C_EENS_8epilogue10collective18CollectiveEpilogueINS1E_23Sm100TmaWarpSpecializedILi3ELi2ELi32ELb1ELb0EEEJNS5_IJNSA_ILi128EEESG_SH_EEENS5_IJNST_IS1J_SC_EENST_ISH_SC_EEEEESJ_SK_SJ_SK_NS1E_6fusion15FusionCallbacksIS1I_NS1O_17LinearCombinationISJ_fSJ_fLNS_15FloatRoundStyleE2EEES1K_S1N_JEEENS4_5SM1004TMEM4LOAD26SM100_TMEM_LOAD_32dp32b32xENS4_13SM90_TMA_LOADES1B_NS4_39AutoVectorizingCopyWithAssumedAlignmentILi128EEENS4_14SM90_TMA_STOREES1B_S20_S20_EEEvvEEEEvNT_6ParamsE --------------------------
	.section	.nv.constant0._ZN7cutlass13device_kernelINS_4gemm6kernel13GemmUniversalIN4cute5tupleIJiiiiEEENS1_10collective13CollectiveMmaINS1_35MainloopSm100TmaUmmaWarpSpecializedILi20ELi2ELi4ENS5_IJNS4_1CILi2EEENSA_ILi1EEESC_EEEEENS5_IJNSA_ILi256EEENSA_ILi64EEENSA_ILi32EEEEEENS_6half_tENS5_IJlSC_lEEESJ_SK_NS4_8TiledMMAINS4_8MMA_AtomIJNS4_26SM100_MMA_F16BF16_2x1SM_SSISJ_SJ_fLi256ELi64ELNS4_4UMMA5MajorE0ELSP_0ELNSO_7ScaleInE0ELSQ_0EEEEEENS4_6LayoutINS5_IJSC_SC_SC_EEENS5_IJNSA_ILi0EEESV_SV_EEEEENS5_IJNS4_10UnderscoreESY_SY_EEEEENS4_18SM100_TMA_2SM_LOADENS4_14ComposedLayoutINS4_7SwizzleILi2ELi4ELi3EEENS4_18smem_ptr_flag_bitsILi16EEENST_INS5_IJNSA_ILi8EEESH_EEENS5_IJSH_SC_EEEEEEEvNS4_8identityES11_S1B_vS1C_EENS_8epilogue10collective18CollectiveEpilogueINS1E_23Sm100TmaWarpSpecializedILi3ELi2ELi32ELb1ELb0EEEJNS5_IJNSA_ILi128EEESG_SH_EEENS5_IJNST_IS1J_SC_EENST_ISH_SC_EEEEESJ_SK_SJ_SK_NS1E_6fusion15FusionCallbacksIS1I_NS1O_17LinearCombinationISJ_fSJ_fLNS_15FloatRoundStyleE2EEES1K_S1N_JEEENS4_5SM1004TMEM4LOAD26SM100_TMEM_LOAD_32dp32b32xENS4_13SM90_TMA_LOADES1B_NS4_39AutoVectorizingCopyWithAssumedAlignmentILi128EEENS4_14SM90_TMA_STOREES1B_S20_S20_EEEvvEEEEvNT_6ParamsE,"a",@progbits
	.sectionflags	@""
	.align	4
.nv.constant0._ZN7cutlass13device_kernelINS_4gemm6kernel13GemmUniversalIN4cute5tupleIJiiiiEEENS1_10collective13CollectiveMmaINS1_35MainloopSm100TmaUmmaWarpSpecializedILi20ELi2ELi4ENS5_IJNS4_1CILi2EEENSA_ILi1EEESC_EEEEENS5_IJNSA_ILi256EEENSA_ILi64EEENSA_ILi32EEEEEENS_6half_tENS5_IJlSC_lEEESJ_SK_NS4_8TiledMMAINS4_8MMA_AtomIJNS4_26SM100_MMA_F16BF16_2x1SM_SSISJ_SJ_fLi256ELi64ELNS4_4UMMA5MajorE0ELSP_0ELNSO_7ScaleInE0ELSQ_0EEEEEENS4_6LayoutINS5_IJSC_SC_SC_EEENS5_IJNSA_ILi0EEESV_SV_EEEEENS5_IJNS4_10UnderscoreESY_SY_EEEEENS4_18SM100_TMA_2SM_LOADENS4_14ComposedLayoutINS4_7SwizzleILi2ELi4ELi3EEENS4_18smem_ptr_flag_bitsILi16EEENST_INS5_IJNSA_ILi8EEESH_EEENS5_IJSH_SC_EEEEEEEvNS4_8identityES11_S1B_vS1C_EENS_8epilogue10collective18CollectiveEpilogueINS1E_23Sm100TmaWarpSpecializedILi3ELi2ELi32ELb1ELb0EEEJNS5_IJNSA_ILi128EEESG_SH_EEENS5_IJNST_IS1J_SC_EENST_ISH_SC_EEEEESJ_SK_SJ_SK_NS1E_6fusion15FusionCallbacksIS1I_NS1O_17LinearCombinationISJ_fSJ_fLNS_15FloatRoundStyleE2EEES1K_S1N_JEEENS4_5SM1004TMEM4LOAD26SM100_TMEM_LOAD_32dp32b32xENS4_13SM90_TMA_LOADES1B_NS4_39AutoVectorizingCopyWithAssumedAlignmentILi128EEENS4_14SM90_TMA_STOREES1B_S20_S20_EEEvvEEEEvNT_6ParamsE:
	.zero		2944


//--------------------- SYMBOLS --------------------------

	.type		.nv.reservedSmem.offset0,@object
	.size		.nv.reservedSmem.offset0,0x4
	.type		.nv.reservedSmem.cap,@object
	.size		.nv.reservedSmem.cap,0x4
	.type		__assertfail,@function
